//
// Generated by NVIDIA NVVM Compiler
//
// Compiler Build ID: CL-36424714
// Cuda compilation tools, release 13.0, V13.0.88
// Based on NVVM 20.0.0
//

.version 9.0
.target sm_100
.address_size 64

	// .globl	_Z20ParallelComputeStatsP10PopulationPd
// _ZZ20ParallelComputeStatsP10PopulationPdE11local_wmins has been demoted
// _ZZ20ParallelComputeStatsP10PopulationPdE11local_wmaxs has been demoted
// _ZZ20ParallelComputeStatsP10PopulationPdE11local_wsums has been demoted
// _ZZ20ParallelComputeStatsP10PopulationPdE9local_xgs has been demoted
// _ZZ20ParallelComputeStatsP10PopulationPdE9local_ygs has been demoted
// _ZZ12MinMaxIntValiPiS_S_E10local_mins has been demoted
// _ZZ12MinMaxIntValiPiS_S_E10local_maxs has been demoted
// _ZZ15MinMaxDoubleValiPdS_S_E10local_mins has been demoted
// _ZZ15MinMaxDoubleValiPdS_S_E10local_maxs has been demoted

.visible .entry _Z20ParallelComputeStatsP10PopulationPd(
	.param .u64 .ptr .align 1 _Z20ParallelComputeStatsP10PopulationPd_param_0,
	.param .u64 .ptr .align 1 _Z20ParallelComputeStatsP10PopulationPd_param_1
)
{
	.reg .pred 	%p<82>;
	.reg .b32 	%r<137>;
	.reg .b64 	%rd<32>;
	.reg .b64 	%fd<448>;
	// demoted variable
	.shared .align 8 .b8 _ZZ20ParallelComputeStatsP10PopulationPdE11local_wmins[8192];
	// demoted variable
	.shared .align 8 .b8 _ZZ20ParallelComputeStatsP10PopulationPdE11local_wmaxs[8192];
	// demoted variable
	.shared .align 8 .b8 _ZZ20ParallelComputeStatsP10PopulationPdE11local_wsums[8192];
	// demoted variable
	.shared .align 8 .b8 _ZZ20ParallelComputeStatsP10PopulationPdE9local_xgs[8192];
	// demoted variable
	.shared .align 8 .b8 _ZZ20ParallelComputeStatsP10PopulationPdE9local_ygs[8192];
	ld.param.u64 	%rd5, [_Z20ParallelComputeStatsP10PopulationPd_param_0];
	ld.param.u64 	%rd6, [_Z20ParallelComputeStatsP10PopulationPd_param_1];
	mov.u32 	%r1, %tid.x;
	mov.u32 	%r2, %ntid.x;
	setp.ge.u32 	%p1, %r1, %r2;
	@%p1 bra 	$L__BB0_30;
	cvta.to.global.u64 	%rd7, %rd5;
	ld.global.u32 	%r48, [%rd7];
	div.u32 	%r49, %r48, %r2;
	mul.lo.s32 	%r50, %r49, %r2;
	sub.s32 	%r51, %r48, %r50;
	setp.lt.u32 	%p2, %r1, %r51;
	selp.u32 	%r52, 1, 0, %p2;
	add.s32 	%r3, %r49, %r52;
	mul.lo.s32 	%r4, %r3, %r1;
	selp.b32 	%r5, 0, %r51, %p2;
	add.s32 	%r122, %r4, %r5;
	ld.global.u64 	%rd8, [%rd7+8];
	cvta.to.global.u64 	%rd1, %rd8;
	mul.wide.s32 	%rd9, %r122, 8;
	add.s64 	%rd10, %rd1, %rd9;
	ld.global.f64 	%fd405, [%rd10];
	ld.global.u64 	%rd11, [%rd7+16];
	cvta.to.global.u64 	%rd2, %rd11;
	add.s64 	%rd12, %rd2, %rd9;
	ld.global.f64 	%fd129, [%rd12];
	mul.f64 	%fd404, %fd405, %fd129;
	ld.global.u64 	%rd13, [%rd7+24];
	cvta.to.global.u64 	%rd3, %rd13;
	add.s64 	%rd14, %rd3, %rd9;
	ld.global.f64 	%fd130, [%rd14];
	mul.f64 	%fd403, %fd405, %fd130;
	setp.lt.s32 	%p3, %r3, 2;
	mov.f64 	%fd406, %fd405;
	mov.f64 	%fd407, %fd405;
	@%p3 bra 	$L__BB0_14;
	add.s32 	%r125, %r122, 1;
	add.s32 	%r53, %r122, 2;
	add.s32 	%r54, %r122, %r3;
	max.s32 	%r55, %r54, %r53;
	not.b32 	%r56, %r4;
	add.s32 	%r57, %r55, %r56;
	sub.s32 	%r8, %r57, %r5;
	sub.s32 	%r58, %r55, %r122;
	add.s32 	%r59, %r58, -2;
	and.b32  	%r9, %r8, 7;
	setp.lt.u32 	%p4, %r59, 7;
	mov.f64 	%fd407, %fd405;
	mov.f64 	%fd406, %fd405;
	@%p4 bra 	$L__BB0_6;
	and.b32  	%r60, %r8, -8;
	neg.s32 	%r121, %r60;
	add.s64 	%rd4, %rd3, 32;
	mov.f64 	%fd407, %fd405;
	mov.f64 	%fd406, %fd405;
$L__BB0_4:
	.pragma "nounroll";
	mul.wide.s32 	%rd15, %r125, 8;
	add.s64 	%rd16, %rd1, %rd15;
	ld.global.f64 	%fd132, [%rd16];
	add.f64 	%fd133, %fd405, %fd132;
	add.s64 	%rd17, %rd2, %rd15;
	ld.global.f64 	%fd134, [%rd17];
	fma.rn.f64 	%fd135, %fd132, %fd134, %fd404;
	add.s64 	%rd18, %rd4, %rd15;
	ld.global.f64 	%fd136, [%rd18+-32];
	fma.rn.f64 	%fd137, %fd132, %fd136, %fd403;
	setp.gt.f64 	%p5, %fd407, %fd132;
	selp.f64 	%fd138, %fd132, %fd407, %p5;
	setp.lt.f64 	%p6, %fd406, %fd132;
	selp.f64 	%fd139, %fd132, %fd406, %p6;
	ld.global.f64 	%fd140, [%rd16+8];
	add.f64 	%fd141, %fd133, %fd140;
	ld.global.f64 	%fd142, [%rd17+8];
	fma.rn.f64 	%fd143, %fd140, %fd142, %fd135;
	ld.global.f64 	%fd144, [%rd18+-24];
	fma.rn.f64 	%fd145, %fd140, %fd144, %fd137;
	setp.gt.f64 	%p7, %fd138, %fd140;
	selp.f64 	%fd146, %fd140, %fd138, %p7;
	setp.lt.f64 	%p8, %fd139, %fd140;
	selp.f64 	%fd147, %fd140, %fd139, %p8;
	ld.global.f64 	%fd148, [%rd16+16];
	add.f64 	%fd149, %fd141, %fd148;
	ld.global.f64 	%fd150, [%rd17+16];
	fma.rn.f64 	%fd151, %fd148, %fd150, %fd143;
	ld.global.f64 	%fd152, [%rd18+-16];
	fma.rn.f64 	%fd153, %fd148, %fd152, %fd145;
	setp.gt.f64 	%p9, %fd146, %fd148;
	selp.f64 	%fd154, %fd148, %fd146, %p9;
	setp.lt.f64 	%p10, %fd147, %fd148;
	selp.f64 	%fd155, %fd148, %fd147, %p10;
	ld.global.f64 	%fd156, [%rd16+24];
	add.f64 	%fd157, %fd149, %fd156;
	ld.global.f64 	%fd158, [%rd17+24];
	fma.rn.f64 	%fd159, %fd156, %fd158, %fd151;
	ld.global.f64 	%fd160, [%rd18+-8];
	fma.rn.f64 	%fd161, %fd156, %fd160, %fd153;
	setp.gt.f64 	%p11, %fd154, %fd156;
	selp.f64 	%fd162, %fd156, %fd154, %p11;
	setp.lt.f64 	%p12, %fd155, %fd156;
	selp.f64 	%fd163, %fd156, %fd155, %p12;
	ld.global.f64 	%fd164, [%rd16+32];
	add.f64 	%fd165, %fd157, %fd164;
	ld.global.f64 	%fd166, [%rd17+32];
	fma.rn.f64 	%fd167, %fd164, %fd166, %fd159;
	ld.global.f64 	%fd168, [%rd18];
	fma.rn.f64 	%fd169, %fd164, %fd168, %fd161;
	setp.gt.f64 	%p13, %fd162, %fd164;
	selp.f64 	%fd170, %fd164, %fd162, %p13;
	setp.lt.f64 	%p14, %fd163, %fd164;
	selp.f64 	%fd171, %fd164, %fd163, %p14;
	ld.global.f64 	%fd172, [%rd16+40];
	add.f64 	%fd173, %fd165, %fd172;
	ld.global.f64 	%fd174, [%rd17+40];
	fma.rn.f64 	%fd175, %fd172, %fd174, %fd167;
	ld.global.f64 	%fd176, [%rd18+8];
	fma.rn.f64 	%fd177, %fd172, %fd176, %fd169;
	setp.gt.f64 	%p15, %fd170, %fd172;
	selp.f64 	%fd178, %fd172, %fd170, %p15;
	setp.lt.f64 	%p16, %fd171, %fd172;
	selp.f64 	%fd179, %fd172, %fd171, %p16;
	ld.global.f64 	%fd180, [%rd16+48];
	add.f64 	%fd181, %fd173, %fd180;
	ld.global.f64 	%fd182, [%rd17+48];
	fma.rn.f64 	%fd183, %fd180, %fd182, %fd175;
	ld.global.f64 	%fd184, [%rd18+16];
	fma.rn.f64 	%fd185, %fd180, %fd184, %fd177;
	setp.gt.f64 	%p17, %fd178, %fd180;
	selp.f64 	%fd186, %fd180, %fd178, %p17;
	setp.lt.f64 	%p18, %fd179, %fd180;
	selp.f64 	%fd187, %fd180, %fd179, %p18;
	ld.global.f64 	%fd188, [%rd16+56];
	add.f64 	%fd405, %fd181, %fd188;
	ld.global.f64 	%fd189, [%rd17+56];
	fma.rn.f64 	%fd404, %fd188, %fd189, %fd183;
	ld.global.f64 	%fd190, [%rd18+24];
	fma.rn.f64 	%fd403, %fd188, %fd190, %fd185;
	setp.gt.f64 	%p19, %fd186, %fd188;
	selp.f64 	%fd407, %fd188, %fd186, %p19;
	setp.lt.f64 	%p20, %fd187, %fd188;
	selp.f64 	%fd406, %fd188, %fd187, %p20;
	add.s32 	%r125, %r125, 8;
	add.s32 	%r122, %r122, 8;
	add.s32 	%r121, %r121, 8;
	setp.ne.s32 	%p21, %r121, 0;
	@%p21 bra 	$L__BB0_4;
	add.s32 	%r125, %r122, 1;
$L__BB0_6:
	setp.eq.s32 	%p22, %r9, 0;
	@%p22 bra 	$L__BB0_14;
	and.b32  	%r19, %r8, 3;
	setp.lt.u32 	%p23, %r9, 4;
	@%p23 bra 	$L__BB0_9;
	mul.wide.s32 	%rd19, %r125, 8;
	add.s64 	%rd20, %rd1, %rd19;
	ld.global.f64 	%fd192, [%rd20];
	add.f64 	%fd193, %fd405, %fd192;
	add.s64 	%rd21, %rd2, %rd19;
	ld.global.f64 	%fd194, [%rd21];
	fma.rn.f64 	%fd195, %fd192, %fd194, %fd404;
	add.s64 	%rd22, %rd3, %rd19;
	ld.global.f64 	%fd196, [%rd22];
	fma.rn.f64 	%fd197, %fd192, %fd196, %fd403;
	setp.gt.f64 	%p24, %fd407, %fd192;
	selp.f64 	%fd198, %fd192, %fd407, %p24;
	setp.lt.f64 	%p25, %fd406, %fd192;
	selp.f64 	%fd199, %fd192, %fd406, %p25;
	ld.global.f64 	%fd200, [%rd20+8];
	add.f64 	%fd201, %fd193, %fd200;
	ld.global.f64 	%fd202, [%rd21+8];
	fma.rn.f64 	%fd203, %fd200, %fd202, %fd195;
	ld.global.f64 	%fd204, [%rd22+8];
	fma.rn.f64 	%fd205, %fd200, %fd204, %fd197;
	setp.gt.f64 	%p26, %fd198, %fd200;
	selp.f64 	%fd206, %fd200, %fd198, %p26;
	setp.lt.f64 	%p27, %fd199, %fd200;
	selp.f64 	%fd207, %fd200, %fd199, %p27;
	ld.global.f64 	%fd208, [%rd20+16];
	add.f64 	%fd209, %fd201, %fd208;
	ld.global.f64 	%fd210, [%rd21+16];
	fma.rn.f64 	%fd211, %fd208, %fd210, %fd203;
	ld.global.f64 	%fd212, [%rd22+16];
	fma.rn.f64 	%fd213, %fd208, %fd212, %fd205;
	setp.gt.f64 	%p28, %fd206, %fd208;
	selp.f64 	%fd214, %fd208, %fd206, %p28;
	setp.lt.f64 	%p29, %fd207, %fd208;
	selp.f64 	%fd215, %fd208, %fd207, %p29;
	ld.global.f64 	%fd216, [%rd20+24];
	add.f64 	%fd405, %fd209, %fd216;
	ld.global.f64 	%fd217, [%rd21+24];
	fma.rn.f64 	%fd404, %fd216, %fd217, %fd211;
	ld.global.f64 	%fd218, [%rd22+24];
	fma.rn.f64 	%fd403, %fd216, %fd218, %fd213;
	setp.gt.f64 	%p30, %fd214, %fd216;
	selp.f64 	%fd407, %fd216, %fd214, %p30;
	setp.lt.f64 	%p31, %fd215, %fd216;
	selp.f64 	%fd406, %fd216, %fd215, %p31;
	add.s32 	%r125, %r125, 4;
$L__BB0_9:
	setp.eq.s32 	%p32, %r19, 0;
	@%p32 bra 	$L__BB0_14;
	setp.eq.s32 	%p33, %r19, 1;
	@%p33 bra 	$L__BB0_12;
	mul.wide.s32 	%rd23, %r125, 8;
	add.s64 	%rd24, %rd1, %rd23;
	ld.global.f64 	%fd220, [%rd24];
	add.f64 	%fd221, %fd405, %fd220;
	add.s64 	%rd25, %rd2, %rd23;
	ld.global.f64 	%fd222, [%rd25];
	fma.rn.f64 	%fd223, %fd220, %fd222, %fd404;
	add.s64 	%rd26, %rd3, %rd23;
	ld.global.f64 	%fd224, [%rd26];
	fma.rn.f64 	%fd225, %fd220, %fd224, %fd403;
	setp.gt.f64 	%p34, %fd407, %fd220;
	selp.f64 	%fd226, %fd220, %fd407, %p34;
	setp.lt.f64 	%p35, %fd406, %fd220;
	selp.f64 	%fd227, %fd220, %fd406, %p35;
	ld.global.f64 	%fd228, [%rd24+8];
	add.f64 	%fd405, %fd221, %fd228;
	ld.global.f64 	%fd229, [%rd25+8];
	fma.rn.f64 	%fd404, %fd228, %fd229, %fd223;
	ld.global.f64 	%fd230, [%rd26+8];
	fma.rn.f64 	%fd403, %fd228, %fd230, %fd225;
	setp.gt.f64 	%p36, %fd226, %fd228;
	selp.f64 	%fd407, %fd228, %fd226, %p36;
	setp.lt.f64 	%p37, %fd227, %fd228;
	selp.f64 	%fd406, %fd228, %fd227, %p37;
	add.s32 	%r125, %r125, 2;
$L__BB0_12:
	and.b32  	%r61, %r8, 1;
	setp.eq.b32 	%p38, %r61, 1;
	not.pred 	%p39, %p38;
	@%p39 bra 	$L__BB0_14;
	mul.wide.s32 	%rd27, %r125, 8;
	add.s64 	%rd28, %rd1, %rd27;
	ld.global.f64 	%fd231, [%rd28];
	add.f64 	%fd405, %fd405, %fd231;
	add.s64 	%rd29, %rd2, %rd27;
	ld.global.f64 	%fd232, [%rd29];
	fma.rn.f64 	%fd404, %fd231, %fd232, %fd404;
	add.s64 	%rd30, %rd3, %rd27;
	ld.global.f64 	%fd233, [%rd30];
	fma.rn.f64 	%fd403, %fd231, %fd233, %fd403;
	setp.gt.f64 	%p40, %fd407, %fd231;
	selp.f64 	%fd407, %fd231, %fd407, %p40;
	setp.lt.f64 	%p41, %fd406, %fd231;
	selp.f64 	%fd406, %fd231, %fd406, %p41;
$L__BB0_14:
	shl.b32 	%r62, %r1, 3;
	mov.u32 	%r63, _ZZ20ParallelComputeStatsP10PopulationPdE11local_wmins;
	add.s32 	%r64, %r63, %r62;
	st.shared.f64 	[%r64], %fd407;
	mov.u32 	%r65, _ZZ20ParallelComputeStatsP10PopulationPdE11local_wmaxs;
	add.s32 	%r66, %r65, %r62;
	st.shared.f64 	[%r66], %fd406;
	mov.u32 	%r67, _ZZ20ParallelComputeStatsP10PopulationPdE11local_wsums;
	add.s32 	%r68, %r67, %r62;
	st.shared.f64 	[%r68], %fd405;
	mov.u32 	%r69, _ZZ20ParallelComputeStatsP10PopulationPdE9local_xgs;
	add.s32 	%r70, %r69, %r62;
	st.shared.f64 	[%r70], %fd404;
	mov.u32 	%r71, _ZZ20ParallelComputeStatsP10PopulationPdE9local_ygs;
	add.s32 	%r72, %r71, %r62;
	st.shared.f64 	[%r72], %fd403;
	bar.sync 	0;
	setp.ne.s32 	%p42, %r1, 0;
	@%p42 bra 	$L__BB0_30;
	ld.shared.f64 	%fd443, [_ZZ20ParallelComputeStatsP10PopulationPdE11local_wmins];
	ld.shared.f64 	%fd444, [_ZZ20ParallelComputeStatsP10PopulationPdE11local_wmaxs];
	ld.shared.f64 	%fd445, [_ZZ20ParallelComputeStatsP10PopulationPdE11local_wsums];
	ld.shared.f64 	%fd446, [_ZZ20ParallelComputeStatsP10PopulationPdE9local_xgs];
	ld.shared.f64 	%fd447, [_ZZ20ParallelComputeStatsP10PopulationPdE9local_ygs];
	setp.lt.u32 	%p43, %r2, 2;
	@%p43 bra 	$L__BB0_29;
	add.s32 	%r24, %r2, -1;
	add.s32 	%r74, %r2, -2;
	and.b32  	%r25, %r24, 7;
	setp.lt.u32 	%p44, %r74, 7;
	mov.b32 	%r135, 1;
	@%p44 bra 	$L__BB0_20;
	add.s32 	%r131, %r67, 32;
	add.s32 	%r130, %r69, 32;
	add.s32 	%r129, %r71, 32;
	add.s32 	%r128, %r63, 32;
	add.s32 	%r127, %r65, 32;
	and.b32  	%r86, %r24, -8;
	neg.s32 	%r133, %r86;
	mov.b32 	%r132, 0;
$L__BB0_18:
	.pragma "nounroll";
	ld.shared.f64 	%fd235, [%r131+-24];
	add.f64 	%fd236, %fd445, %fd235;
	ld.shared.f64 	%fd237, [%r130+-24];
	add.f64 	%fd238, %fd446, %fd237;
	ld.shared.f64 	%fd239, [%r129+-24];
	add.f64 	%fd240, %fd447, %fd239;
	ld.shared.f64 	%fd241, [%r128+-24];
	setp.gt.f64 	%p45, %fd443, %fd241;
	selp.f64 	%fd242, %fd241, %fd443, %p45;
	ld.shared.f64 	%fd243, [%r127+-24];
	setp.lt.f64 	%p46, %fd444, %fd243;
	selp.f64 	%fd244, %fd243, %fd444, %p46;
	ld.shared.f64 	%fd245, [%r131+-16];
	add.f64 	%fd246, %fd236, %fd245;
	ld.shared.f64 	%fd247, [%r130+-16];
	add.f64 	%fd248, %fd238, %fd247;
	ld.shared.f64 	%fd249, [%r129+-16];
	add.f64 	%fd250, %fd240, %fd249;
	ld.shared.f64 	%fd251, [%r128+-16];
	setp.gt.f64 	%p47, %fd242, %fd251;
	selp.f64 	%fd252, %fd251, %fd242, %p47;
	ld.shared.f64 	%fd253, [%r127+-16];
	setp.lt.f64 	%p48, %fd244, %fd253;
	selp.f64 	%fd254, %fd253, %fd244, %p48;
	ld.shared.f64 	%fd255, [%r131+-8];
	add.f64 	%fd256, %fd246, %fd255;
	ld.shared.f64 	%fd257, [%r130+-8];
	add.f64 	%fd258, %fd248, %fd257;
	ld.shared.f64 	%fd259, [%r129+-8];
	add.f64 	%fd260, %fd250, %fd259;
	ld.shared.f64 	%fd261, [%r128+-8];
	setp.gt.f64 	%p49, %fd252, %fd261;
	selp.f64 	%fd262, %fd261, %fd252, %p49;
	ld.shared.f64 	%fd263, [%r127+-8];
	setp.lt.f64 	%p50, %fd254, %fd263;
	selp.f64 	%fd264, %fd263, %fd254, %p50;
	ld.shared.f64 	%fd265, [%r131];
	add.f64 	%fd266, %fd256, %fd265;
	ld.shared.f64 	%fd267, [%r130];
	add.f64 	%fd268, %fd258, %fd267;
	ld.shared.f64 	%fd269, [%r129];
	add.f64 	%fd270, %fd260, %fd269;
	ld.shared.f64 	%fd271, [%r128];
	setp.gt.f64 	%p51, %fd262, %fd271;
	selp.f64 	%fd272, %fd271, %fd262, %p51;
	ld.shared.f64 	%fd273, [%r127];
	setp.lt.f64 	%p52, %fd264, %fd273;
	selp.f64 	%fd274, %fd273, %fd264, %p52;
	ld.shared.f64 	%fd275, [%r131+8];
	add.f64 	%fd276, %fd266, %fd275;
	ld.shared.f64 	%fd277, [%r130+8];
	add.f64 	%fd278, %fd268, %fd277;
	ld.shared.f64 	%fd279, [%r129+8];
	add.f64 	%fd280, %fd270, %fd279;
	ld.shared.f64 	%fd281, [%r128+8];
	setp.gt.f64 	%p53, %fd272, %fd281;
	selp.f64 	%fd282, %fd281, %fd272, %p53;
	ld.shared.f64 	%fd283, [%r127+8];
	setp.lt.f64 	%p54, %fd274, %fd283;
	selp.f64 	%fd284, %fd283, %fd274, %p54;
	ld.shared.f64 	%fd285, [%r131+16];
	add.f64 	%fd286, %fd276, %fd285;
	ld.shared.f64 	%fd287, [%r130+16];
	add.f64 	%fd288, %fd278, %fd287;
	ld.shared.f64 	%fd289, [%r129+16];
	add.f64 	%fd290, %fd280, %fd289;
	ld.shared.f64 	%fd291, [%r128+16];
	setp.gt.f64 	%p55, %fd282, %fd291;
	selp.f64 	%fd292, %fd291, %fd282, %p55;
	ld.shared.f64 	%fd293, [%r127+16];
	setp.lt.f64 	%p56, %fd284, %fd293;
	selp.f64 	%fd294, %fd293, %fd284, %p56;
	ld.shared.f64 	%fd295, [%r131+24];
	add.f64 	%fd296, %fd286, %fd295;
	ld.shared.f64 	%fd297, [%r130+24];
	add.f64 	%fd298, %fd288, %fd297;
	ld.shared.f64 	%fd299, [%r129+24];
	add.f64 	%fd300, %fd290, %fd299;
	ld.shared.f64 	%fd301, [%r128+24];
	setp.gt.f64 	%p57, %fd292, %fd301;
	selp.f64 	%fd302, %fd301, %fd292, %p57;
	ld.shared.f64 	%fd303, [%r127+24];
	setp.lt.f64 	%p58, %fd294, %fd303;
	selp.f64 	%fd304, %fd303, %fd294, %p58;
	ld.shared.f64 	%fd305, [%r131+32];
	add.f64 	%fd445, %fd296, %fd305;
	ld.shared.f64 	%fd306, [%r130+32];
	add.f64 	%fd446, %fd298, %fd306;
	ld.shared.f64 	%fd307, [%r129+32];
	add.f64 	%fd447, %fd300, %fd307;
	ld.shared.f64 	%fd308, [%r128+32];
	setp.gt.f64 	%p59, %fd302, %fd308;
	selp.f64 	%fd443, %fd308, %fd302, %p59;
	ld.shared.f64 	%fd309, [%r127+32];
	setp.lt.f64 	%p60, %fd304, %fd309;
	selp.f64 	%fd444, %fd309, %fd304, %p60;
	add.s32 	%r133, %r133, 8;
	add.s32 	%r132, %r132, 8;
	add.s32 	%r131, %r131, 64;
	add.s32 	%r130, %r130, 64;
	add.s32 	%r129, %r129, 64;
	add.s32 	%r128, %r128, 64;
	add.s32 	%r127, %r127, 64;
	setp.ne.s32 	%p61, %r133, 0;
	@%p61 bra 	$L__BB0_18;
	add.s32 	%r135, %r132, 1;
$L__BB0_20:
	setp.eq.s32 	%p62, %r25, 0;
	@%p62 bra 	$L__BB0_29;
	and.b32  	%r43, %r24, 3;
	setp.lt.u32 	%p63, %r25, 4;
	@%p63 bra 	$L__BB0_23;
	shl.b32 	%r87, %r135, 3;
	add.s32 	%r89, %r67, %r87;
	ld.shared.f64 	%fd311, [%r89];
	add.f64 	%fd312, %fd445, %fd311;
	add.s32 	%r91, %r69, %r87;
	ld.shared.f64 	%fd313, [%r91];
	add.f64 	%fd314, %fd446, %fd313;
	add.s32 	%r93, %r71, %r87;
	ld.shared.f64 	%fd315, [%r93];
	add.f64 	%fd316, %fd447, %fd315;
	add.s32 	%r95, %r63, %r87;
	ld.shared.f64 	%fd317, [%r95];
	setp.gt.f64 	%p64, %fd443, %fd317;
	selp.f64 	%fd318, %fd317, %fd443, %p64;
	add.s32 	%r97, %r65, %r87;
	ld.shared.f64 	%fd319, [%r97];
	setp.lt.f64 	%p65, %fd444, %fd319;
	selp.f64 	%fd320, %fd319, %fd444, %p65;
	ld.shared.f64 	%fd321, [%r89+8];
	add.f64 	%fd322, %fd312, %fd321;
	ld.shared.f64 	%fd323, [%r91+8];
	add.f64 	%fd324, %fd314, %fd323;
	ld.shared.f64 	%fd325, [%r93+8];
	add.f64 	%fd326, %fd316, %fd325;
	ld.shared.f64 	%fd327, [%r95+8];
	setp.gt.f64 	%p66, %fd318, %fd327;
	selp.f64 	%fd328, %fd327, %fd318, %p66;
	ld.shared.f64 	%fd329, [%r97+8];
	setp.lt.f64 	%p67, %fd320, %fd329;
	selp.f64 	%fd330, %fd329, %fd320, %p67;
	ld.shared.f64 	%fd331, [%r89+16];
	add.f64 	%fd332, %fd322, %fd331;
	ld.shared.f64 	%fd333, [%r91+16];
	add.f64 	%fd334, %fd324, %fd333;
	ld.shared.f64 	%fd335, [%r93+16];
	add.f64 	%fd336, %fd326, %fd335;
	ld.shared.f64 	%fd337, [%r95+16];
	setp.gt.f64 	%p68, %fd328, %fd337;
	selp.f64 	%fd338, %fd337, %fd328, %p68;
	ld.shared.f64 	%fd339, [%r97+16];
	setp.lt.f64 	%p69, %fd330, %fd339;
	selp.f64 	%fd340, %fd339, %fd330, %p69;
	ld.shared.f64 	%fd341, [%r89+24];
	add.f64 	%fd445, %fd332, %fd341;
	ld.shared.f64 	%fd342, [%r91+24];
	add.f64 	%fd446, %fd334, %fd342;
	ld.shared.f64 	%fd343, [%r93+24];
	add.f64 	%fd447, %fd336, %fd343;
	ld.shared.f64 	%fd344, [%r95+24];
	setp.gt.f64 	%p70, %fd338, %fd344;
	selp.f64 	%fd443, %fd344, %fd338, %p70;
	ld.shared.f64 	%fd345, [%r97+24];
	setp.lt.f64 	%p71, %fd340, %fd345;
	selp.f64 	%fd444, %fd345, %fd340, %p71;
	add.s32 	%r135, %r135, 4;
$L__BB0_23:
	setp.eq.s32 	%p72, %r43, 0;
	@%p72 bra 	$L__BB0_29;
	setp.eq.s32 	%p73, %r43, 1;
	@%p73 bra 	$L__BB0_26;
	shl.b32 	%r98, %r135, 3;
	add.s32 	%r100, %r67, %r98;
	ld.shared.f64 	%fd347, [%r100];
	add.f64 	%fd348, %fd445, %fd347;
	add.s32 	%r102, %r69, %r98;
	ld.shared.f64 	%fd349, [%r102];
	add.f64 	%fd350, %fd446, %fd349;
	add.s32 	%r104, %r71, %r98;
	ld.shared.f64 	%fd351, [%r104];
	add.f64 	%fd352, %fd447, %fd351;
	mov.u32 	%r105, _ZZ20ParallelComputeStatsP10PopulationPdE11local_wmins;
	add.s32 	%r106, %r105, %r98;
	ld.shared.f64 	%fd353, [%r106];
	setp.gt.f64 	%p74, %fd443, %fd353;
	selp.f64 	%fd354, %fd353, %fd443, %p74;
	mov.u32 	%r107, _ZZ20ParallelComputeStatsP10PopulationPdE11local_wmaxs;
	add.s32 	%r108, %r107, %r98;
	ld.shared.f64 	%fd355, [%r108];
	setp.lt.f64 	%p75, %fd444, %fd355;
	selp.f64 	%fd356, %fd355, %fd444, %p75;
	ld.shared.f64 	%fd357, [%r100+8];
	add.f64 	%fd445, %fd348, %fd357;
	ld.shared.f64 	%fd358, [%r102+8];
	add.f64 	%fd446, %fd350, %fd358;
	ld.shared.f64 	%fd359, [%r104+8];
	add.f64 	%fd447, %fd352, %fd359;
	ld.shared.f64 	%fd360, [%r106+8];
	setp.gt.f64 	%p76, %fd354, %fd360;
	selp.f64 	%fd443, %fd360, %fd354, %p76;
	ld.shared.f64 	%fd361, [%r108+8];
	setp.lt.f64 	%p77, %fd356, %fd361;
	selp.f64 	%fd444, %fd361, %fd356, %p77;
	add.s32 	%r135, %r135, 2;
$L__BB0_26:
	and.b32  	%r109, %r24, 1;
	setp.eq.b32 	%p78, %r109, 1;
	not.pred 	%p79, %p78;
	@%p79 bra 	$L__BB0_29;
	shl.b32 	%r110, %r135, 3;
	add.s32 	%r112, %r67, %r110;
	ld.shared.f64 	%fd362, [%r112];
	add.f64 	%fd445, %fd445, %fd362;
	add.s32 	%r114, %r69, %r110;
	ld.shared.f64 	%fd363, [%r114];
	add.f64 	%fd446, %fd446, %fd363;
	add.s32 	%r116, %r71, %r110;
	ld.shared.f64 	%fd364, [%r116];
	add.f64 	%fd447, %fd447, %fd364;
	mov.u32 	%r117, _ZZ20ParallelComputeStatsP10PopulationPdE11local_wmins;
	add.s32 	%r118, %r117, %r110;
	ld.shared.f64 	%fd365, [%r118];
	setp.gt.f64 	%p80, %fd443, %fd365;
	selp.f64 	%fd443, %fd365, %fd443, %p80;
	mov.u32 	%r119, _ZZ20ParallelComputeStatsP10PopulationPdE11local_wmaxs;
	add.s32 	%r120, %r119, %r110;
	ld.shared.f64 	%fd123, [%r120];
	setp.geu.f64 	%p81, %fd444, %fd123;
	@%p81 bra 	$L__BB0_29;
	mov.f64 	%fd444, %fd123;
$L__BB0_29:
	cvta.to.global.u64 	%rd31, %rd6;
	st.global.f64 	[%rd31], %fd443;
	st.global.f64 	[%rd31+8], %fd444;
	st.global.f64 	[%rd31+16], %fd445;
	div.rn.f64 	%fd366, %fd446, %fd445;
	st.global.f64 	[%rd31+24], %fd366;
	div.rn.f64 	%fd367, %fd447, %fd445;
	st.global.f64 	[%rd31+32], %fd367;
$L__BB0_30:
	ret;

}
	// .globl	_Z15ComptPopulationP10PopulationPdS1_d
.visible .entry _Z15ComptPopulationP10PopulationPdS1_d(
	.param .u64 .ptr .align 1 _Z15ComptPopulationP10PopulationPdS1_d_param_0,
	.param .u64 .ptr .align 1 _Z15ComptPopulationP10PopulationPdS1_d_param_1,
	.param .u64 .ptr .align 1 _Z15ComptPopulationP10PopulationPdS1_d_param_2,
	.param .f64 _Z15ComptPopulationP10PopulationPdS1_d_param_3
)
{
	.reg .pred 	%p<3>;
	.reg .b32 	%r<12>;
	.reg .b64 	%rd<40>;
	.reg .b64 	%fd<34>;

	ld.param.u64 	%rd6, [_Z15ComptPopulationP10PopulationPdS1_d_param_0];
	ld.param.u64 	%rd4, [_Z15ComptPopulationP10PopulationPdS1_d_param_1];
	ld.param.u64 	%rd5, [_Z15ComptPopulationP10PopulationPdS1_d_param_2];
	ld.param.f64 	%fd1, [_Z15ComptPopulationP10PopulationPdS1_d_param_3];
	cvta.to.global.u64 	%rd1, %rd6;
	mov.u32 	%r6, %ctaid.x;
	mov.u32 	%r1, %ntid.x;
	mov.u32 	%r7, %tid.x;
	mad.lo.s32 	%r11, %r6, %r1, %r7;
	ld.global.u32 	%r8, [%rd1];
	setp.ge.s32 	%p1, %r11, %r8;
	@%p1 bra 	$L__BB1_3;
	mov.u32 	%r9, %nctaid.x;
	mul.lo.s32 	%r3, %r9, %r1;
	cvta.to.global.u64 	%rd2, %rd4;
	cvta.to.global.u64 	%rd3, %rd5;
$L__BB1_2:
	ld.global.u64 	%rd7, [%rd1+16];
	cvta.to.global.u64 	%rd8, %rd7;
	mul.wide.s32 	%rd9, %r11, 8;
	add.s64 	%rd10, %rd8, %rd9;
	ld.global.f64 	%fd2, [%rd10];
	ld.global.u64 	%rd11, [%rd1+32];
	cvta.to.global.u64 	%rd12, %rd11;
	add.s64 	%rd13, %rd12, %rd9;
	ld.global.f64 	%fd3, [%rd13];
	fma.rn.f64 	%fd4, %fd1, %fd3, %fd2;
	add.s64 	%rd14, %rd2, %rd9;
	ld.global.f64 	%fd5, [%rd14];
	mul.f64 	%fd6, %fd5, 0d3FE0000000000000;
	mul.f64 	%fd7, %fd1, %fd6;
	mul.f64 	%fd8, %fd1, %fd7;
	ld.global.u64 	%rd15, [%rd1+8];
	cvta.to.global.u64 	%rd16, %rd15;
	add.s64 	%rd17, %rd16, %rd9;
	ld.global.f64 	%fd9, [%rd17];
	div.rn.f64 	%fd10, %fd8, %fd9;
	add.f64 	%fd11, %fd4, %fd10;
	st.global.f64 	[%rd10], %fd11;
	ld.global.u64 	%rd18, [%rd1+32];
	cvta.to.global.u64 	%rd19, %rd18;
	add.s64 	%rd20, %rd19, %rd9;
	ld.global.f64 	%fd12, [%rd20];
	add.s64 	%rd21, %rd3, %rd9;
	ld.global.f64 	%fd13, [%rd21];
	mul.f64 	%fd14, %fd1, %fd13;
	ld.global.u64 	%rd22, [%rd1+8];
	cvta.to.global.u64 	%rd23, %rd22;
	add.s64 	%rd24, %rd23, %rd9;
	ld.global.f64 	%fd15, [%rd24];
	div.rn.f64 	%fd16, %fd14, %fd15;
	add.f64 	%fd17, %fd12, %fd16;
	st.global.f64 	[%rd20], %fd17;
	ld.global.u64 	%rd25, [%rd1+24];
	cvta.to.global.u64 	%rd26, %rd25;
	add.s64 	%rd27, %rd26, %rd9;
	ld.global.f64 	%fd18, [%rd27];
	ld.global.u64 	%rd28, [%rd1+40];
	cvta.to.global.u64 	%rd29, %rd28;
	add.s64 	%rd30, %rd29, %rd9;
	ld.global.f64 	%fd19, [%rd30];
	fma.rn.f64 	%fd20, %fd1, %fd19, %fd18;
	ld.global.f64 	%fd21, [%rd14];
	mul.f64 	%fd22, %fd21, 0d3FE0000000000000;
	mul.f64 	%fd23, %fd1, %fd22;
	mul.f64 	%fd24, %fd1, %fd23;
	ld.global.u64 	%rd31, [%rd1+8];
	cvta.to.global.u64 	%rd32, %rd31;
	add.s64 	%rd33, %rd32, %rd9;
	ld.global.f64 	%fd25, [%rd33];
	div.rn.f64 	%fd26, %fd24, %fd25;
	add.f64 	%fd27, %fd20, %fd26;
	st.global.f64 	[%rd27], %fd27;
	ld.global.u64 	%rd34, [%rd1+40];
	cvta.to.global.u64 	%rd35, %rd34;
	add.s64 	%rd36, %rd35, %rd9;
	ld.global.f64 	%fd28, [%rd36];
	ld.global.f64 	%fd29, [%rd21];
	mul.f64 	%fd30, %fd1, %fd29;
	ld.global.u64 	%rd37, [%rd1+8];
	cvta.to.global.u64 	%rd38, %rd37;
	add.s64 	%rd39, %rd38, %rd9;
	ld.global.f64 	%fd31, [%rd39];
	div.rn.f64 	%fd32, %fd30, %fd31;
	add.f64 	%fd33, %fd28, %fd32;
	st.global.f64 	[%rd36], %fd33;
	add.s32 	%r11, %r11, %r3;
	ld.global.u32 	%r10, [%rd1];
	setp.lt.s32 	%p2, %r11, %r10;
	@%p2 bra 	$L__BB1_2;
$L__BB1_3:
	ret;

}
	// .globl	_Z15GeneratingFieldP7i2dGridiPi
.visible .entry _Z15GeneratingFieldP7i2dGridiPi(
	.param .u64 .ptr .align 1 _Z15GeneratingFieldP7i2dGridiPi_param_0,
	.param .u32 _Z15GeneratingFieldP7i2dGridiPi_param_1,
	.param .u64 .ptr .align 1 _Z15GeneratingFieldP7i2dGridiPi_param_2
)
{
	.reg .pred 	%p<13>;
	.reg .b32 	%r<35>;
	.reg .b64 	%rd<8>;
	.reg .b64 	%fd<38>;

	ld.param.u64 	%rd2, [_Z15GeneratingFieldP7i2dGridiPi_param_0];
	ld.param.u32 	%r15, [_Z15GeneratingFieldP7i2dGridiPi_param_1];
	cvta.to.global.u64 	%rd3, %rd2;
	ld.global.v2.u32 	{%r16, %r17}, [%rd3];
	ld.global.f64 	%fd14, [%rd3+16];
	ld.global.f64 	%fd1, [%rd3+8];
	sub.f64 	%fd2, %fd14, %fd1;
	ld.global.f64 	%fd15, [%rd3+32];
	ld.global.f64 	%fd3, [%rd3+24];
	sub.f64 	%fd4, %fd15, %fd3;
	mov.u32 	%r18, %ctaid.x;
	mov.u32 	%r3, %ntid.x;
	mov.u32 	%r19, %tid.x;
	mad.lo.s32 	%r4, %r18, %r3, %r19;
	mov.u32 	%r20, %ctaid.y;
	mov.u32 	%r21, %ntid.y;
	mov.u32 	%r22, %tid.y;
	mad.lo.s32 	%r31, %r20, %r21, %r22;
	setp.ge.s32 	%p1, %r4, %r16;
	setp.ge.s32 	%p2, %r31, %r17;
	or.pred  	%p3, %p1, %p2;
	@%p3 bra 	$L__BB2_9;
	mov.u32 	%r24, %nctaid.x;
	mul.lo.s32 	%r6, %r24, %r3;
	cvt.rn.f64.s32 	%fd16, %r17;
	div.rn.f64 	%fd5, %fd4, %fd16;
	cvt.rn.f64.s32 	%fd17, %r16;
	div.rn.f64 	%fd6, %fd2, %fd17;
$L__BB2_2:
	cvt.rn.f64.u32 	%fd18, %r31;
	fma.rn.f64 	%fd7, %fd5, %fd18, %fd3;
	mul.f64 	%fd8, %fd7, 0d3FE0000000000000;
	mov.u32 	%r32, %r4;
$L__BB2_3:
	setp.lt.s32 	%p4, %r15, 1;
	cvt.rn.f64.s32 	%fd19, %r32;
	fma.rn.f64 	%fd9, %fd6, %fd19, %fd1;
	mul.f64 	%fd20, %fd9, %fd9;
	div.rn.f64 	%fd21, %fd7, %fd9;
	fma.rn.f64 	%fd22, %fd21, %fd21, 0d3FF0000000000000;
	mul.f64 	%fd23, %fd20, %fd22;
	sqrt.rn.f64 	%fd24, %fd23;
	setp.gt.f64 	%p5, %fd24, 0d4000000000000000;
	or.pred  	%p6, %p4, %p5;
	mov.b32 	%r34, 1;
	@%p6 bra 	$L__BB2_7;
	mov.f64 	%fd36, 0d0000000000000000;
	mov.b32 	%r33, 0;
	mov.f64 	%fd37, %fd36;
$L__BB2_5:
	add.s32 	%r33, %r33, 1;
	sub.f64 	%fd27, %fd37, %fd36;
	add.f64 	%fd28, %fd37, %fd36;
	fma.rn.f64 	%fd12, %fd27, %fd28, %fd9;
	fma.rn.f64 	%fd29, %fd37, %fd36, %fd8;
	add.f64 	%fd36, %fd29, %fd29;
	mul.f64 	%fd30, %fd12, %fd12;
	div.rn.f64 	%fd31, %fd36, %fd12;
	fma.rn.f64 	%fd32, %fd31, %fd31, 0d3FF0000000000000;
	mul.f64 	%fd33, %fd30, %fd32;
	sqrt.rn.f64 	%fd34, %fd33;
	setp.lt.s32 	%p7, %r33, %r15;
	setp.leu.f64 	%p8, %fd34, 0d4000000000000000;
	and.pred  	%p9, %p7, %p8;
	mov.f64 	%fd37, %fd12;
	@%p9 bra 	$L__BB2_5;
	add.s32 	%r34, %r33, 1;
$L__BB2_7:
	ld.param.u64 	%rd7, [_Z15GeneratingFieldP7i2dGridiPi_param_2];
	setp.lt.s32 	%p10, %r34, %r15;
	selp.b32 	%r27, %r34, 0, %p10;
	mad.lo.s32 	%r28, %r31, %r16, %r32;
	cvta.to.global.u64 	%rd4, %rd7;
	mul.wide.s32 	%rd5, %r28, 4;
	add.s64 	%rd6, %rd4, %rd5;
	st.global.u32 	[%rd6], %r27;
	add.s32 	%r32, %r32, %r6;
	setp.lt.s32 	%p11, %r32, %r16;
	@%p11 bra 	$L__BB2_3;
	mov.u32 	%r29, %nctaid.y;
	mov.u32 	%r30, %ntid.y;
	mad.lo.s32 	%r31, %r29, %r30, %r31;
	setp.lt.s32 	%p12, %r31, %r17;
	@%p12 bra 	$L__BB2_2;
$L__BB2_9:
	ret;

}
	// .globl	_Z22SystemInstantEvolutionP10PopulationPdS1_
.visible .entry _Z22SystemInstantEvolutionP10PopulationPdS1_(
	.param .u64 .ptr .align 1 _Z22SystemInstantEvolutionP10PopulationPdS1__param_0,
	.param .u64 .ptr .align 1 _Z22SystemInstantEvolutionP10PopulationPdS1__param_1,
	.param .u64 .ptr .align 1 _Z22SystemInstantEvolutionP10PopulationPdS1__param_2
)
{
	.reg .pred 	%p<24>;
	.reg .b32 	%r<35>;
	.reg .b64 	%rd<108>;
	.reg .b64 	%fd<201>;

	ld.param.u64 	%rd8, [_Z22SystemInstantEvolutionP10PopulationPdS1__param_0];
	ld.param.u64 	%rd6, [_Z22SystemInstantEvolutionP10PopulationPdS1__param_1];
	ld.param.u64 	%rd7, [_Z22SystemInstantEvolutionP10PopulationPdS1__param_2];
	cvta.to.global.u64 	%rd1, %rd8;
	mov.u32 	%r19, %ctaid.x;
	mov.u32 	%r1, %ntid.x;
	mov.u32 	%r20, %tid.x;
	mad.lo.s32 	%r30, %r19, %r1, %r20;
	ld.global.u32 	%r29, [%rd1];
	setp.ge.s32 	%p1, %r30, %r29;
	@%p1 bra 	$L__BB3_25;
	mov.u32 	%r21, %nctaid.x;
	mul.lo.s32 	%r4, %r21, %r1;
	cvta.to.global.u64 	%rd2, %rd6;
	cvta.to.global.u64 	%rd3, %rd7;
$L__BB3_2:
	setp.lt.s32 	%p2, %r29, 1;
	mov.f64 	%fd179, 0d0000000000000000;
	mov.f64 	%fd180, %fd179;
	@%p2 bra 	$L__BB3_24;
	and.b32  	%r7, %r29, 3;
	setp.lt.u32 	%p3, %r29, 4;
	mov.b32 	%r34, 0;
	mov.f64 	%fd180, 0d0000000000000000;
	mov.f64 	%fd179, %fd180;
	@%p3 bra 	$L__BB3_14;
	and.b32  	%r34, %r29, 2147483644;
	neg.s32 	%r31, %r30;
	mov.b32 	%r32, 0;
	mov.f64 	%fd180, 0d0000000000000000;
	mov.b64 	%rd107, 0;
$L__BB3_5:
	.pragma "nounroll";
	setp.eq.s32 	%p4, %r31, 0;
	@%p4 bra 	$L__BB3_7;
	ld.global.u64 	%rd10, [%rd1+16];
	cvta.to.global.u64 	%rd11, %rd10;
	add.s64 	%rd12, %rd11, %rd107;
	ld.global.f64 	%fd43, [%rd12];
	mul.wide.s32 	%rd13, %r30, 8;
	add.s64 	%rd14, %rd11, %rd13;
	ld.global.f64 	%fd44, [%rd14];
	sub.f64 	%fd45, %fd43, %fd44;
	ld.global.u64 	%rd15, [%rd1+24];
	cvta.to.global.u64 	%rd16, %rd15;
	add.s64 	%rd17, %rd16, %rd107;
	ld.global.f64 	%fd46, [%rd17];
	add.s64 	%rd18, %rd16, %rd13;
	ld.global.f64 	%fd47, [%rd18];
	sub.f64 	%fd48, %fd46, %fd47;
	mul.f64 	%fd49, %fd48, %fd48;
	fma.rn.f64 	%fd50, %fd45, %fd45, %fd49;
	setp.lt.f64 	%p5, %fd50, 0d3EB0C6F7A0B5ED8D;
	selp.f64 	%fd51, 0d3EB0C6F7A0B5ED8D, %fd50, %p5;
	ld.global.u64 	%rd19, [%rd1+8];
	cvta.to.global.u64 	%rd20, %rd19;
	add.s64 	%rd21, %rd20, %rd13;
	ld.global.f64 	%fd52, [%rd21];
	mul.f64 	%fd53, %fd52, 0d3F50624DD2F1A9FC;
	add.s64 	%rd22, %rd20, %rd107;
	ld.global.f64 	%fd54, [%rd22];
	mul.f64 	%fd55, %fd53, %fd54;
	div.rn.f64 	%fd56, %fd55, %fd51;
	mul.f64 	%fd57, %fd45, %fd56;
	sqrt.rn.f64 	%fd58, %fd51;
	div.rn.f64 	%fd59, %fd57, %fd58;
	add.f64 	%fd179, %fd179, %fd59;
	mul.f64 	%fd60, %fd48, %fd56;
	div.rn.f64 	%fd61, %fd60, %fd58;
	add.f64 	%fd180, %fd180, %fd61;
$L__BB3_7:
	add.s32 	%r24, %r32, 1;
	setp.eq.s32 	%p6, %r24, %r30;
	@%p6 bra 	$L__BB3_9;
	ld.global.u64 	%rd23, [%rd1+16];
	cvta.to.global.u64 	%rd24, %rd23;
	add.s64 	%rd25, %rd24, %rd107;
	ld.global.f64 	%fd62, [%rd25+8];
	mul.wide.s32 	%rd26, %r30, 8;
	add.s64 	%rd27, %rd24, %rd26;
	ld.global.f64 	%fd63, [%rd27];
	sub.f64 	%fd64, %fd62, %fd63;
	ld.global.u64 	%rd28, [%rd1+24];
	cvta.to.global.u64 	%rd29, %rd28;
	add.s64 	%rd30, %rd29, %rd107;
	ld.global.f64 	%fd65, [%rd30+8];
	add.s64 	%rd31, %rd29, %rd26;
	ld.global.f64 	%fd66, [%rd31];
	sub.f64 	%fd67, %fd65, %fd66;
	mul.f64 	%fd68, %fd67, %fd67;
	fma.rn.f64 	%fd69, %fd64, %fd64, %fd68;
	setp.lt.f64 	%p7, %fd69, 0d3EB0C6F7A0B5ED8D;
	selp.f64 	%fd70, 0d3EB0C6F7A0B5ED8D, %fd69, %p7;
	ld.global.u64 	%rd32, [%rd1+8];
	cvta.to.global.u64 	%rd33, %rd32;
	add.s64 	%rd34, %rd33, %rd26;
	ld.global.f64 	%fd71, [%rd34];
	mul.f64 	%fd72, %fd71, 0d3F50624DD2F1A9FC;
	add.s64 	%rd35, %rd33, %rd107;
	ld.global.f64 	%fd73, [%rd35+8];
	mul.f64 	%fd74, %fd72, %fd73;
	div.rn.f64 	%fd75, %fd74, %fd70;
	mul.f64 	%fd76, %fd64, %fd75;
	sqrt.rn.f64 	%fd77, %fd70;
	div.rn.f64 	%fd78, %fd76, %fd77;
	add.f64 	%fd179, %fd179, %fd78;
	mul.f64 	%fd79, %fd67, %fd75;
	div.rn.f64 	%fd80, %fd79, %fd77;
	add.f64 	%fd180, %fd180, %fd80;
$L__BB3_9:
	add.s32 	%r25, %r32, 2;
	setp.eq.s32 	%p8, %r25, %r30;
	@%p8 bra 	$L__BB3_11;
	ld.global.u64 	%rd36, [%rd1+16];
	cvta.to.global.u64 	%rd37, %rd36;
	add.s64 	%rd38, %rd37, %rd107;
	ld.global.f64 	%fd81, [%rd38+16];
	mul.wide.s32 	%rd39, %r30, 8;
	add.s64 	%rd40, %rd37, %rd39;
	ld.global.f64 	%fd82, [%rd40];
	sub.f64 	%fd83, %fd81, %fd82;
	ld.global.u64 	%rd41, [%rd1+24];
	cvta.to.global.u64 	%rd42, %rd41;
	add.s64 	%rd43, %rd42, %rd107;
	ld.global.f64 	%fd84, [%rd43+16];
	add.s64 	%rd44, %rd42, %rd39;
	ld.global.f64 	%fd85, [%rd44];
	sub.f64 	%fd86, %fd84, %fd85;
	mul.f64 	%fd87, %fd86, %fd86;
	fma.rn.f64 	%fd88, %fd83, %fd83, %fd87;
	setp.lt.f64 	%p9, %fd88, 0d3EB0C6F7A0B5ED8D;
	selp.f64 	%fd89, 0d3EB0C6F7A0B5ED8D, %fd88, %p9;
	ld.global.u64 	%rd45, [%rd1+8];
	cvta.to.global.u64 	%rd46, %rd45;
	add.s64 	%rd47, %rd46, %rd39;
	ld.global.f64 	%fd90, [%rd47];
	mul.f64 	%fd91, %fd90, 0d3F50624DD2F1A9FC;
	add.s64 	%rd48, %rd46, %rd107;
	ld.global.f64 	%fd92, [%rd48+16];
	mul.f64 	%fd93, %fd91, %fd92;
	div.rn.f64 	%fd94, %fd93, %fd89;
	mul.f64 	%fd95, %fd83, %fd94;
	sqrt.rn.f64 	%fd96, %fd89;
	div.rn.f64 	%fd97, %fd95, %fd96;
	add.f64 	%fd179, %fd179, %fd97;
	mul.f64 	%fd98, %fd86, %fd94;
	div.rn.f64 	%fd99, %fd98, %fd96;
	add.f64 	%fd180, %fd180, %fd99;
$L__BB3_11:
	add.s32 	%r26, %r32, 3;
	setp.eq.s32 	%p10, %r26, %r30;
	@%p10 bra 	$L__BB3_13;
	ld.global.u64 	%rd49, [%rd1+16];
	cvta.to.global.u64 	%rd50, %rd49;
	add.s64 	%rd51, %rd50, %rd107;
	ld.global.f64 	%fd100, [%rd51+24];
	mul.wide.s32 	%rd52, %r30, 8;
	add.s64 	%rd53, %rd50, %rd52;
	ld.global.f64 	%fd101, [%rd53];
	sub.f64 	%fd102, %fd100, %fd101;
	ld.global.u64 	%rd54, [%rd1+24];
	cvta.to.global.u64 	%rd55, %rd54;
	add.s64 	%rd56, %rd55, %rd107;
	ld.global.f64 	%fd103, [%rd56+24];
	add.s64 	%rd57, %rd55, %rd52;
	ld.global.f64 	%fd104, [%rd57];
	sub.f64 	%fd105, %fd103, %fd104;
	mul.f64 	%fd106, %fd105, %fd105;
	fma.rn.f64 	%fd107, %fd102, %fd102, %fd106;
	setp.lt.f64 	%p11, %fd107, 0d3EB0C6F7A0B5ED8D;
	selp.f64 	%fd108, 0d3EB0C6F7A0B5ED8D, %fd107, %p11;
	ld.global.u64 	%rd58, [%rd1+8];
	cvta.to.global.u64 	%rd59, %rd58;
	add.s64 	%rd60, %rd59, %rd52;
	ld.global.f64 	%fd109, [%rd60];
	mul.f64 	%fd110, %fd109, 0d3F50624DD2F1A9FC;
	add.s64 	%rd61, %rd59, %rd107;
	ld.global.f64 	%fd111, [%rd61+24];
	mul.f64 	%fd112, %fd110, %fd111;
	div.rn.f64 	%fd113, %fd112, %fd108;
	mul.f64 	%fd114, %fd102, %fd113;
	sqrt.rn.f64 	%fd115, %fd108;
	div.rn.f64 	%fd116, %fd114, %fd115;
	add.f64 	%fd179, %fd179, %fd116;
	mul.f64 	%fd117, %fd105, %fd113;
	div.rn.f64 	%fd118, %fd117, %fd115;
	add.f64 	%fd180, %fd180, %fd118;
$L__BB3_13:
	add.s32 	%r32, %r32, 4;
	add.s64 	%rd107, %rd107, 32;
	add.s32 	%r31, %r31, 4;
	setp.ne.s32 	%p12, %r32, %r34;
	@%p12 bra 	$L__BB3_5;
$L__BB3_14:
	setp.eq.s32 	%p13, %r7, 0;
	@%p13 bra 	$L__BB3_24;
	setp.eq.s32 	%p14, %r7, 1;
	@%p14 bra 	$L__BB3_21;
	setp.eq.s32 	%p15, %r34, %r30;
	@%p15 bra 	$L__BB3_18;
	ld.global.u64 	%rd62, [%rd1+16];
	cvta.to.global.u64 	%rd63, %rd62;
	mul.wide.u32 	%rd64, %r34, 8;
	add.s64 	%rd65, %rd63, %rd64;
	ld.global.f64 	%fd120, [%rd65];
	mul.wide.s32 	%rd66, %r30, 8;
	add.s64 	%rd67, %rd63, %rd66;
	ld.global.f64 	%fd121, [%rd67];
	sub.f64 	%fd122, %fd120, %fd121;
	ld.global.u64 	%rd68, [%rd1+24];
	cvta.to.global.u64 	%rd69, %rd68;
	add.s64 	%rd70, %rd69, %rd64;
	ld.global.f64 	%fd123, [%rd70];
	add.s64 	%rd71, %rd69, %rd66;
	ld.global.f64 	%fd124, [%rd71];
	sub.f64 	%fd125, %fd123, %fd124;
	mul.f64 	%fd126, %fd125, %fd125;
	fma.rn.f64 	%fd127, %fd122, %fd122, %fd126;
	setp.lt.f64 	%p16, %fd127, 0d3EB0C6F7A0B5ED8D;
	selp.f64 	%fd128, 0d3EB0C6F7A0B5ED8D, %fd127, %p16;
	ld.global.u64 	%rd72, [%rd1+8];
	cvta.to.global.u64 	%rd73, %rd72;
	add.s64 	%rd74, %rd73, %rd66;
	ld.global.f64 	%fd129, [%rd74];
	mul.f64 	%fd130, %fd129, 0d3F50624DD2F1A9FC;
	add.s64 	%rd75, %rd73, %rd64;
	ld.global.f64 	%fd131, [%rd75];
	mul.f64 	%fd132, %fd130, %fd131;
	div.rn.f64 	%fd133, %fd132, %fd128;
	mul.f64 	%fd134, %fd122, %fd133;
	sqrt.rn.f64 	%fd135, %fd128;
	div.rn.f64 	%fd136, %fd134, %fd135;
	add.f64 	%fd179, %fd179, %fd136;
	mul.f64 	%fd137, %fd125, %fd133;
	div.rn.f64 	%fd138, %fd137, %fd135;
	add.f64 	%fd180, %fd180, %fd138;
$L__BB3_18:
	add.s32 	%r27, %r34, 1;
	setp.eq.s32 	%p17, %r27, %r30;
	@%p17 bra 	$L__BB3_20;
	ld.global.u64 	%rd76, [%rd1+16];
	cvta.to.global.u64 	%rd77, %rd76;
	mul.wide.u32 	%rd78, %r34, 8;
	add.s64 	%rd79, %rd77, %rd78;
	ld.global.f64 	%fd139, [%rd79+8];
	mul.wide.s32 	%rd80, %r30, 8;
	add.s64 	%rd81, %rd77, %rd80;
	ld.global.f64 	%fd140, [%rd81];
	sub.f64 	%fd141, %fd139, %fd140;
	ld.global.u64 	%rd82, [%rd1+24];
	cvta.to.global.u64 	%rd83, %rd82;
	add.s64 	%rd84, %rd83, %rd78;
	ld.global.f64 	%fd142, [%rd84+8];
	add.s64 	%rd85, %rd83, %rd80;
	ld.global.f64 	%fd143, [%rd85];
	sub.f64 	%fd144, %fd142, %fd143;
	mul.f64 	%fd145, %fd144, %fd144;
	fma.rn.f64 	%fd146, %fd141, %fd141, %fd145;
	setp.lt.f64 	%p18, %fd146, 0d3EB0C6F7A0B5ED8D;
	selp.f64 	%fd147, 0d3EB0C6F7A0B5ED8D, %fd146, %p18;
	ld.global.u64 	%rd86, [%rd1+8];
	cvta.to.global.u64 	%rd87, %rd86;
	add.s64 	%rd88, %rd87, %rd80;
	ld.global.f64 	%fd148, [%rd88];
	mul.f64 	%fd149, %fd148, 0d3F50624DD2F1A9FC;
	add.s64 	%rd89, %rd87, %rd78;
	ld.global.f64 	%fd150, [%rd89+8];
	mul.f64 	%fd151, %fd149, %fd150;
	div.rn.f64 	%fd152, %fd151, %fd147;
	mul.f64 	%fd153, %fd141, %fd152;
	sqrt.rn.f64 	%fd154, %fd147;
	div.rn.f64 	%fd155, %fd153, %fd154;
	add.f64 	%fd179, %fd179, %fd155;
	mul.f64 	%fd156, %fd144, %fd152;
	div.rn.f64 	%fd157, %fd156, %fd154;
	add.f64 	%fd180, %fd180, %fd157;
$L__BB3_20:
	add.s32 	%r34, %r34, 2;
$L__BB3_21:
	and.b32  	%r28, %r29, 1;
	setp.eq.b32 	%p19, %r28, 1;
	not.pred 	%p20, %p19;
	@%p20 bra 	$L__BB3_24;
	setp.eq.s32 	%p21, %r34, %r30;
	@%p21 bra 	$L__BB3_24;
	ld.global.u64 	%rd90, [%rd1+16];
	cvta.to.global.u64 	%rd91, %rd90;
	mul.wide.u32 	%rd92, %r34, 8;
	add.s64 	%rd93, %rd91, %rd92;
	ld.global.f64 	%fd158, [%rd93];
	mul.wide.s32 	%rd94, %r30, 8;
	add.s64 	%rd95, %rd91, %rd94;
	ld.global.f64 	%fd159, [%rd95];
	sub.f64 	%fd160, %fd158, %fd159;
	ld.global.u64 	%rd96, [%rd1+24];
	cvta.to.global.u64 	%rd97, %rd96;
	add.s64 	%rd98, %rd97, %rd92;
	ld.global.f64 	%fd161, [%rd98];
	add.s64 	%rd99, %rd97, %rd94;
	ld.global.f64 	%fd162, [%rd99];
	sub.f64 	%fd163, %fd161, %fd162;
	mul.f64 	%fd164, %fd163, %fd163;
	fma.rn.f64 	%fd165, %fd160, %fd160, %fd164;
	setp.lt.f64 	%p22, %fd165, 0d3EB0C6F7A0B5ED8D;
	selp.f64 	%fd166, 0d3EB0C6F7A0B5ED8D, %fd165, %p22;
	ld.global.u64 	%rd100, [%rd1+8];
	cvta.to.global.u64 	%rd101, %rd100;
	add.s64 	%rd102, %rd101, %rd94;
	ld.global.f64 	%fd167, [%rd102];
	mul.f64 	%fd168, %fd167, 0d3F50624DD2F1A9FC;
	add.s64 	%rd103, %rd101, %rd92;
	ld.global.f64 	%fd169, [%rd103];
	mul.f64 	%fd170, %fd168, %fd169;
	div.rn.f64 	%fd171, %fd170, %fd166;
	mul.f64 	%fd172, %fd160, %fd171;
	sqrt.rn.f64 	%fd173, %fd166;
	div.rn.f64 	%fd174, %fd172, %fd173;
	add.f64 	%fd179, %fd179, %fd174;
	mul.f64 	%fd175, %fd163, %fd171;
	div.rn.f64 	%fd176, %fd175, %fd173;
	add.f64 	%fd180, %fd180, %fd176;
$L__BB3_24:
	mul.wide.s32 	%rd104, %r30, 8;
	add.s64 	%rd105, %rd2, %rd104;
	st.global.f64 	[%rd105], %fd179;
	add.s64 	%rd106, %rd3, %rd104;
	st.global.f64 	[%rd106], %fd180;
	add.s32 	%r30, %r30, %r4;
	ld.global.u32 	%r29, [%rd1];
	setp.lt.s32 	%p23, %r30, %r29;
	@%p23 bra 	$L__BB3_2;
$L__BB3_25:
	ret;

}
	// .globl	_Z22InitializeEmptyGridIntiiPi
.visible .entry _Z22InitializeEmptyGridIntiiPi(
	.param .u32 _Z22InitializeEmptyGridIntiiPi_param_0,
	.param .u32 _Z22InitializeEmptyGridIntiiPi_param_1,
	.param .u64 .ptr .align 1 _Z22InitializeEmptyGridIntiiPi_param_2
)
{
	.reg .pred 	%p<11>;
	.reg .b32 	%r<43>;
	.reg .b64 	%rd<14>;

	ld.param.u32 	%r17, [_Z22InitializeEmptyGridIntiiPi_param_0];
	ld.param.u32 	%r19, [_Z22InitializeEmptyGridIntiiPi_param_1];
	ld.param.u64 	%rd5, [_Z22InitializeEmptyGridIntiiPi_param_2];
	cvta.to.global.u64 	%rd1, %rd5;
	mov.u32 	%r20, %ctaid.x;
	mov.u32 	%r21, %ntid.x;
	mov.u32 	%r22, %tid.x;
	mad.lo.s32 	%r1, %r20, %r21, %r22;
	mov.u32 	%r23, %nctaid.x;
	mul.lo.s32 	%r2, %r23, %r21;
	mov.u32 	%r24, %ctaid.y;
	mov.u32 	%r3, %ntid.y;
	mov.u32 	%r25, %tid.y;
	mad.lo.s32 	%r40, %r24, %r3, %r25;
	setp.ge.s32 	%p1, %r1, %r17;
	setp.ge.s32 	%p2, %r40, %r19;
	or.pred  	%p3, %p1, %p2;
	@%p3 bra 	$L__BB4_9;
	add.s32 	%r5, %r1, %r2;
	max.s32 	%r27, %r17, %r5;
	setp.lt.s32 	%p4, %r5, %r17;
	selp.u32 	%r28, 1, 0, %p4;
	add.s32 	%r29, %r5, %r28;
	sub.s32 	%r30, %r27, %r29;
	div.u32 	%r31, %r30, %r2;
	add.s32 	%r6, %r31, %r28;
	and.b32  	%r7, %r6, 3;
	add.s32 	%r8, %r5, %r2;
	add.s32 	%r9, %r8, %r2;
	mov.u32 	%r32, %nctaid.y;
	mul.lo.s32 	%r10, %r32, %r3;
	mul.wide.s32 	%rd10, %r2, 4;
$L__BB4_2:
	setp.eq.s32 	%p5, %r7, 3;
	mul.lo.s32 	%r12, %r40, %r17;
	mov.u32 	%r41, %r1;
	@%p5 bra 	$L__BB4_6;
	setp.eq.s32 	%p6, %r7, 0;
	add.s32 	%r33, %r1, %r12;
	mul.wide.s32 	%rd6, %r33, 4;
	add.s64 	%rd2, %rd1, %rd6;
	mov.b32 	%r34, 0;
	st.global.u32 	[%rd2], %r34;
	mov.u32 	%r41, %r5;
	@%p6 bra 	$L__BB4_6;
	setp.eq.s32 	%p7, %r7, 1;
	add.s64 	%rd4, %rd2, %rd10;
	mov.b32 	%r35, 0;
	st.global.u32 	[%rd4], %r35;
	mov.u32 	%r41, %r8;
	@%p7 bra 	$L__BB4_6;
	add.s64 	%rd7, %rd4, %rd10;
	mov.b32 	%r36, 0;
	st.global.u32 	[%rd7], %r36;
	mov.u32 	%r41, %r9;
$L__BB4_6:
	setp.lt.u32 	%p8, %r6, 3;
	@%p8 bra 	$L__BB4_8;
$L__BB4_7:
	add.s32 	%r37, %r41, %r12;
	mul.wide.s32 	%rd8, %r37, 4;
	add.s64 	%rd9, %rd1, %rd8;
	mov.b32 	%r38, 0;
	st.global.u32 	[%rd9], %r38;
	add.s64 	%rd11, %rd9, %rd10;
	st.global.u32 	[%rd11], %r38;
	add.s64 	%rd12, %rd11, %rd10;
	st.global.u32 	[%rd12], %r38;
	add.s64 	%rd13, %rd12, %rd10;
	st.global.u32 	[%rd13], %r38;
	shl.b32 	%r39, %r2, 2;
	add.s32 	%r41, %r39, %r41;
	setp.lt.s32 	%p9, %r41, %r17;
	@%p9 bra 	$L__BB4_7;
$L__BB4_8:
	add.s32 	%r40, %r40, %r10;
	setp.lt.s32 	%p10, %r40, %r19;
	@%p10 bra 	$L__BB4_2;
$L__BB4_9:
	ret;

}
	// .globl	_Z12MinMaxIntValiPiS_S_
.visible .entry _Z12MinMaxIntValiPiS_S_(
	.param .u32 _Z12MinMaxIntValiPiS_S__param_0,
	.param .u64 .ptr .align 1 _Z12MinMaxIntValiPiS_S__param_1,
	.param .u64 .ptr .align 1 _Z12MinMaxIntValiPiS_S__param_2,
	.param .u64 .ptr .align 1 _Z12MinMaxIntValiPiS_S__param_3
)
{
	.reg .pred 	%p<22>;
	.reg .b32 	%r<276>;
	.reg .b64 	%rd<18>;
	// demoted variable
	.shared .align 4 .b8 _ZZ12MinMaxIntValiPiS_S_E10local_mins[4096];
	// demoted variable
	.shared .align 4 .b8 _ZZ12MinMaxIntValiPiS_S_E10local_maxs[4096];
	ld.param.u32 	%r93, [_Z12MinMaxIntValiPiS_S__param_0];
	ld.param.u64 	%rd5, [_Z12MinMaxIntValiPiS_S__param_1];
	ld.param.u64 	%rd3, [_Z12MinMaxIntValiPiS_S__param_2];
	ld.param.u64 	%rd4, [_Z12MinMaxIntValiPiS_S__param_3];
	cvta.to.global.u64 	%rd1, %rd5;
	mov.u32 	%r1, %tid.x;
	mov.u32 	%r2, %ntid.x;
	setp.ge.u32 	%p1, %r1, %r2;
	@%p1 bra 	$L__BB5_29;
	div.u32 	%r94, %r93, %r2;
	mul.lo.s32 	%r95, %r94, %r2;
	sub.s32 	%r96, %r93, %r95;
	setp.lt.u32 	%p2, %r1, %r96;
	selp.u32 	%r97, 1, 0, %p2;
	add.s32 	%r3, %r94, %r97;
	mul.lo.s32 	%r4, %r3, %r1;
	selp.b32 	%r5, 0, %r96, %p2;
	add.s32 	%r232, %r4, %r5;
	mul.wide.s32 	%rd6, %r232, 4;
	add.s64 	%rd7, %rd1, %rd6;
	ld.global.u32 	%r251, [%rd7];
	setp.lt.s32 	%p3, %r3, 2;
	mov.u32 	%r252, %r251;
	@%p3 bra 	$L__BB5_14;
	add.s32 	%r243, %r232, 1;
	add.s32 	%r99, %r232, 2;
	add.s32 	%r100, %r232, %r3;
	max.s32 	%r101, %r100, %r99;
	not.b32 	%r102, %r4;
	add.s32 	%r103, %r101, %r102;
	sub.s32 	%r9, %r103, %r5;
	sub.s32 	%r104, %r101, %r232;
	add.s32 	%r105, %r104, -2;
	and.b32  	%r10, %r9, 7;
	setp.lt.u32 	%p4, %r105, 7;
	mov.u32 	%r252, %r251;
	@%p4 bra 	$L__BB5_6;
	and.b32  	%r106, %r9, -8;
	neg.s32 	%r231, %r106;
	add.s64 	%rd2, %rd1, 16;
	mov.u32 	%r252, %r251;
$L__BB5_4:
	.pragma "nounroll";
	mul.wide.s32 	%rd8, %r243, 4;
	add.s64 	%rd9, %rd2, %rd8;
	ld.global.u32 	%r107, [%rd9+-16];
	min.s32 	%r108, %r251, %r107;
	max.s32 	%r109, %r252, %r107;
	ld.global.u32 	%r110, [%rd9+-12];
	min.s32 	%r111, %r108, %r110;
	max.s32 	%r112, %r109, %r110;
	ld.global.u32 	%r113, [%rd9+-8];
	min.s32 	%r114, %r111, %r113;
	max.s32 	%r115, %r112, %r113;
	ld.global.u32 	%r116, [%rd9+-4];
	min.s32 	%r117, %r114, %r116;
	max.s32 	%r118, %r115, %r116;
	ld.global.u32 	%r119, [%rd9];
	min.s32 	%r120, %r117, %r119;
	max.s32 	%r121, %r118, %r119;
	ld.global.u32 	%r122, [%rd9+4];
	min.s32 	%r123, %r120, %r122;
	max.s32 	%r124, %r121, %r122;
	ld.global.u32 	%r125, [%rd9+8];
	min.s32 	%r126, %r123, %r125;
	max.s32 	%r127, %r124, %r125;
	ld.global.u32 	%r128, [%rd9+12];
	min.s32 	%r251, %r126, %r128;
	max.s32 	%r252, %r127, %r128;
	add.s32 	%r243, %r243, 8;
	add.s32 	%r232, %r232, 8;
	add.s32 	%r231, %r231, 8;
	setp.ne.s32 	%p5, %r231, 0;
	@%p5 bra 	$L__BB5_4;
	add.s32 	%r243, %r232, 1;
$L__BB5_6:
	setp.eq.s32 	%p6, %r10, 0;
	@%p6 bra 	$L__BB5_14;
	and.b32  	%r28, %r9, 3;
	setp.lt.u32 	%p7, %r10, 4;
	@%p7 bra 	$L__BB5_9;
	mul.wide.s32 	%rd10, %r243, 4;
	add.s64 	%rd11, %rd1, %rd10;
	ld.global.u32 	%r130, [%rd11];
	min.s32 	%r131, %r251, %r130;
	max.s32 	%r132, %r252, %r130;
	ld.global.u32 	%r133, [%rd11+4];
	min.s32 	%r134, %r131, %r133;
	max.s32 	%r135, %r132, %r133;
	ld.global.u32 	%r136, [%rd11+8];
	min.s32 	%r137, %r134, %r136;
	max.s32 	%r138, %r135, %r136;
	ld.global.u32 	%r139, [%rd11+12];
	min.s32 	%r251, %r137, %r139;
	max.s32 	%r252, %r138, %r139;
	add.s32 	%r243, %r243, 4;
$L__BB5_9:
	setp.eq.s32 	%p8, %r28, 0;
	@%p8 bra 	$L__BB5_14;
	setp.eq.s32 	%p9, %r28, 1;
	@%p9 bra 	$L__BB5_12;
	mul.wide.s32 	%rd12, %r243, 4;
	add.s64 	%rd13, %rd1, %rd12;
	ld.global.u32 	%r141, [%rd13];
	min.s32 	%r142, %r251, %r141;
	max.s32 	%r143, %r252, %r141;
	ld.global.u32 	%r144, [%rd13+4];
	min.s32 	%r251, %r142, %r144;
	max.s32 	%r252, %r143, %r144;
	add.s32 	%r243, %r243, 2;
$L__BB5_12:
	and.b32  	%r145, %r9, 1;
	setp.eq.b32 	%p10, %r145, 1;
	not.pred 	%p11, %p10;
	@%p11 bra 	$L__BB5_14;
	mul.wide.s32 	%rd14, %r243, 4;
	add.s64 	%rd15, %rd1, %rd14;
	ld.global.u32 	%r146, [%rd15];
	min.s32 	%r251, %r251, %r146;
	max.s32 	%r252, %r252, %r146;
$L__BB5_14:
	shl.b32 	%r147, %r1, 2;
	mov.u32 	%r148, _ZZ12MinMaxIntValiPiS_S_E10local_mins;
	add.s32 	%r149, %r148, %r147;
	st.shared.u32 	[%r149], %r251;
	mov.u32 	%r150, _ZZ12MinMaxIntValiPiS_S_E10local_maxs;
	add.s32 	%r151, %r150, %r147;
	st.shared.u32 	[%r151], %r252;
	bar.sync 	0;
	setp.ne.s32 	%p12, %r1, 0;
	@%p12 bra 	$L__BB5_29;
	ld.shared.u32 	%r274, [_ZZ12MinMaxIntValiPiS_S_E10local_mins];
	ld.shared.u32 	%r275, [_ZZ12MinMaxIntValiPiS_S_E10local_maxs];
	setp.lt.u32 	%p13, %r2, 2;
	@%p13 bra 	$L__BB5_28;
	add.s32 	%r51, %r2, -1;
	add.s32 	%r154, %r2, -2;
	and.b32  	%r52, %r51, 7;
	setp.lt.u32 	%p14, %r154, 7;
	mov.b32 	%r268, 1;
	@%p14 bra 	$L__BB5_20;
	add.s32 	%r254, %r148, 16;
	add.s32 	%r253, %r150, 16;
	and.b32  	%r160, %r51, -8;
	neg.s32 	%r256, %r160;
	mov.b32 	%r255, 0;
$L__BB5_18:
	.pragma "nounroll";
	ld.shared.u32 	%r161, [%r254+-12];
	min.s32 	%r162, %r274, %r161;
	ld.shared.u32 	%r163, [%r253+-12];
	max.s32 	%r164, %r275, %r163;
	ld.shared.u32 	%r165, [%r254+-8];
	min.s32 	%r166, %r162, %r165;
	ld.shared.u32 	%r167, [%r253+-8];
	max.s32 	%r168, %r164, %r167;
	ld.shared.u32 	%r169, [%r254+-4];
	min.s32 	%r170, %r166, %r169;
	ld.shared.u32 	%r171, [%r253+-4];
	max.s32 	%r172, %r168, %r171;
	ld.shared.u32 	%r173, [%r254];
	min.s32 	%r174, %r170, %r173;
	ld.shared.u32 	%r175, [%r253];
	max.s32 	%r176, %r172, %r175;
	ld.shared.u32 	%r177, [%r254+4];
	min.s32 	%r178, %r174, %r177;
	ld.shared.u32 	%r179, [%r253+4];
	max.s32 	%r180, %r176, %r179;
	ld.shared.u32 	%r181, [%r254+8];
	min.s32 	%r182, %r178, %r181;
	ld.shared.u32 	%r183, [%r253+8];
	max.s32 	%r184, %r180, %r183;
	ld.shared.u32 	%r185, [%r254+12];
	min.s32 	%r186, %r182, %r185;
	ld.shared.u32 	%r187, [%r253+12];
	max.s32 	%r188, %r184, %r187;
	ld.shared.u32 	%r189, [%r254+16];
	min.s32 	%r274, %r186, %r189;
	ld.shared.u32 	%r190, [%r253+16];
	max.s32 	%r275, %r188, %r190;
	add.s32 	%r256, %r256, 8;
	add.s32 	%r255, %r255, 8;
	add.s32 	%r254, %r254, 32;
	add.s32 	%r253, %r253, 32;
	setp.ne.s32 	%p15, %r256, 0;
	@%p15 bra 	$L__BB5_18;
	add.s32 	%r268, %r255, 1;
$L__BB5_20:
	setp.eq.s32 	%p16, %r52, 0;
	@%p16 bra 	$L__BB5_28;
	and.b32  	%r72, %r51, 3;
	setp.lt.u32 	%p17, %r52, 4;
	@%p17 bra 	$L__BB5_23;
	shl.b32 	%r192, %r268, 2;
	add.s32 	%r194, %r148, %r192;
	ld.shared.u32 	%r195, [%r194];
	min.s32 	%r196, %r274, %r195;
	add.s32 	%r198, %r150, %r192;
	ld.shared.u32 	%r199, [%r198];
	max.s32 	%r200, %r275, %r199;
	ld.shared.u32 	%r201, [%r194+4];
	min.s32 	%r202, %r196, %r201;
	ld.shared.u32 	%r203, [%r198+4];
	max.s32 	%r204, %r200, %r203;
	ld.shared.u32 	%r205, [%r194+8];
	min.s32 	%r206, %r202, %r205;
	ld.shared.u32 	%r207, [%r198+8];
	max.s32 	%r208, %r204, %r207;
	ld.shared.u32 	%r209, [%r194+12];
	min.s32 	%r274, %r206, %r209;
	ld.shared.u32 	%r210, [%r198+12];
	max.s32 	%r275, %r208, %r210;
	add.s32 	%r268, %r268, 4;
$L__BB5_23:
	setp.eq.s32 	%p18, %r72, 0;
	@%p18 bra 	$L__BB5_28;
	setp.eq.s32 	%p19, %r72, 1;
	@%p19 bra 	$L__BB5_26;
	shl.b32 	%r212, %r268, 2;
	add.s32 	%r214, %r148, %r212;
	ld.shared.u32 	%r215, [%r214];
	min.s32 	%r216, %r274, %r215;
	add.s32 	%r218, %r150, %r212;
	ld.shared.u32 	%r219, [%r218];
	max.s32 	%r220, %r275, %r219;
	ld.shared.u32 	%r221, [%r214+4];
	min.s32 	%r274, %r216, %r221;
	ld.shared.u32 	%r222, [%r218+4];
	max.s32 	%r275, %r220, %r222;
	add.s32 	%r268, %r268, 2;
$L__BB5_26:
	and.b32  	%r223, %r51, 1;
	setp.eq.b32 	%p20, %r223, 1;
	not.pred 	%p21, %p20;
	@%p21 bra 	$L__BB5_28;
	shl.b32 	%r224, %r268, 2;
	add.s32 	%r226, %r148, %r224;
	ld.shared.u32 	%r227, [%r226];
	min.s32 	%r274, %r274, %r227;
	add.s32 	%r229, %r150, %r224;
	ld.shared.u32 	%r230, [%r229];
	max.s32 	%r275, %r275, %r230;
$L__BB5_28:
	cvta.to.global.u64 	%rd16, %rd3;
	st.global.u32 	[%rd16], %r274;
	cvta.to.global.u64 	%rd17, %rd4;
	st.global.u32 	[%rd17], %r275;
$L__BB5_29:
	ret;

}
	// .globl	_Z15MinMaxDoubleValiPdS_S_
.visible .entry _Z15MinMaxDoubleValiPdS_S_(
	.param .u32 _Z15MinMaxDoubleValiPdS_S__param_0,
	.param .u64 .ptr .align 1 _Z15MinMaxDoubleValiPdS_S__param_1,
	.param .u64 .ptr .align 1 _Z15MinMaxDoubleValiPdS_S__param_2,
	.param .u64 .ptr .align 1 _Z15MinMaxDoubleValiPdS_S__param_3
)
{
	.reg .pred 	%p<82>;
	.reg .b32 	%r<98>;
	.reg .b64 	%rd<18>;
	.reg .b64 	%fd<177>;
	// demoted variable
	.shared .align 8 .b8 _ZZ15MinMaxDoubleValiPdS_S_E10local_mins[8192];
	// demoted variable
	.shared .align 8 .b8 _ZZ15MinMaxDoubleValiPdS_S_E10local_maxs[8192];
	ld.param.u32 	%r42, [_Z15MinMaxDoubleValiPdS_S__param_0];
	ld.param.u64 	%rd5, [_Z15MinMaxDoubleValiPdS_S__param_1];
	ld.param.u64 	%rd3, [_Z15MinMaxDoubleValiPdS_S__param_2];
	ld.param.u64 	%rd4, [_Z15MinMaxDoubleValiPdS_S__param_3];
	cvta.to.global.u64 	%rd1, %rd5;
	mov.u32 	%r1, %tid.x;
	mov.u32 	%r2, %ntid.x;
	setp.ge.u32 	%p1, %r1, %r2;
	@%p1 bra 	$L__BB6_31;
	div.u32 	%r43, %r42, %r2;
	mul.lo.s32 	%r44, %r43, %r2;
	sub.s32 	%r45, %r42, %r44;
	setp.lt.u32 	%p2, %r1, %r45;
	selp.u32 	%r46, 1, 0, %p2;
	add.s32 	%r3, %r43, %r46;
	mul.lo.s32 	%r4, %r3, %r1;
	selp.b32 	%r5, 0, %r45, %p2;
	add.s32 	%r86, %r4, %r5;
	mul.wide.s32 	%rd6, %r86, 8;
	add.s64 	%rd7, %rd1, %rd6;
	ld.global.f64 	%fd159, [%rd7];
	setp.lt.s32 	%p3, %r3, 2;
	mov.f64 	%fd160, %fd159;
	@%p3 bra 	$L__BB6_15;
	add.s32 	%r89, %r86, 1;
	add.s32 	%r47, %r86, 2;
	add.s32 	%r48, %r86, %r3;
	max.s32 	%r49, %r48, %r47;
	not.b32 	%r50, %r4;
	add.s32 	%r51, %r49, %r50;
	sub.s32 	%r8, %r51, %r5;
	sub.s32 	%r52, %r49, %r86;
	add.s32 	%r53, %r52, -2;
	and.b32  	%r9, %r8, 7;
	setp.lt.u32 	%p4, %r53, 7;
	mov.f64 	%fd160, %fd159;
	@%p4 bra 	$L__BB6_6;
	and.b32  	%r54, %r8, -8;
	neg.s32 	%r85, %r54;
	add.s64 	%rd2, %rd1, 32;
	mov.f64 	%fd146, %fd159;
$L__BB6_4:
	.pragma "nounroll";
	mul.wide.s32 	%rd8, %r89, 8;
	add.s64 	%rd9, %rd2, %rd8;
	ld.global.f64 	%fd53, [%rd9+-32];
	setp.gt.f64 	%p5, %fd146, %fd53;
	selp.f64 	%fd54, %fd53, %fd146, %p5;
	setp.lt.f64 	%p6, %fd159, %fd53;
	selp.f64 	%fd55, %fd53, %fd159, %p6;
	ld.global.f64 	%fd56, [%rd9+-24];
	setp.gt.f64 	%p7, %fd54, %fd56;
	selp.f64 	%fd57, %fd56, %fd54, %p7;
	setp.lt.f64 	%p8, %fd55, %fd56;
	selp.f64 	%fd58, %fd56, %fd55, %p8;
	ld.global.f64 	%fd59, [%rd9+-16];
	setp.gt.f64 	%p9, %fd57, %fd59;
	selp.f64 	%fd60, %fd59, %fd57, %p9;
	setp.lt.f64 	%p10, %fd58, %fd59;
	selp.f64 	%fd61, %fd59, %fd58, %p10;
	ld.global.f64 	%fd62, [%rd9+-8];
	setp.gt.f64 	%p11, %fd60, %fd62;
	selp.f64 	%fd63, %fd62, %fd60, %p11;
	setp.lt.f64 	%p12, %fd61, %fd62;
	selp.f64 	%fd64, %fd62, %fd61, %p12;
	ld.global.f64 	%fd65, [%rd9];
	setp.gt.f64 	%p13, %fd63, %fd65;
	selp.f64 	%fd66, %fd65, %fd63, %p13;
	setp.lt.f64 	%p14, %fd64, %fd65;
	selp.f64 	%fd67, %fd65, %fd64, %p14;
	ld.global.f64 	%fd68, [%rd9+8];
	setp.gt.f64 	%p15, %fd66, %fd68;
	selp.f64 	%fd69, %fd68, %fd66, %p15;
	setp.lt.f64 	%p16, %fd67, %fd68;
	selp.f64 	%fd70, %fd68, %fd67, %p16;
	ld.global.f64 	%fd71, [%rd9+16];
	setp.gt.f64 	%p17, %fd69, %fd71;
	selp.f64 	%fd72, %fd71, %fd69, %p17;
	setp.lt.f64 	%p18, %fd70, %fd71;
	selp.f64 	%fd73, %fd71, %fd70, %p18;
	ld.global.f64 	%fd74, [%rd9+24];
	setp.gt.f64 	%p19, %fd72, %fd74;
	selp.f64 	%fd146, %fd74, %fd72, %p19;
	setp.lt.f64 	%p20, %fd73, %fd74;
	selp.f64 	%fd159, %fd74, %fd73, %p20;
	add.s32 	%r89, %r89, 8;
	add.s32 	%r86, %r86, 8;
	add.s32 	%r85, %r85, 8;
	setp.ne.s32 	%p21, %r85, 0;
	@%p21 bra 	$L__BB6_4;
	add.s32 	%r89, %r86, 1;
	mov.f64 	%fd160, %fd159;
	mov.f64 	%fd159, %fd146;
$L__BB6_6:
	setp.eq.s32 	%p22, %r9, 0;
	@%p22 bra 	$L__BB6_15;
	and.b32  	%r19, %r8, 3;
	setp.lt.u32 	%p23, %r9, 4;
	@%p23 bra 	$L__BB6_9;
	mul.wide.s32 	%rd10, %r89, 8;
	add.s64 	%rd11, %rd1, %rd10;
	ld.global.f64 	%fd76, [%rd11];
	setp.gt.f64 	%p24, %fd159, %fd76;
	selp.f64 	%fd77, %fd76, %fd159, %p24;
	setp.lt.f64 	%p25, %fd160, %fd76;
	selp.f64 	%fd78, %fd76, %fd160, %p25;
	ld.global.f64 	%fd79, [%rd11+8];
	setp.gt.f64 	%p26, %fd77, %fd79;
	selp.f64 	%fd80, %fd79, %fd77, %p26;
	setp.lt.f64 	%p27, %fd78, %fd79;
	selp.f64 	%fd81, %fd79, %fd78, %p27;
	ld.global.f64 	%fd82, [%rd11+16];
	setp.gt.f64 	%p28, %fd80, %fd82;
	selp.f64 	%fd83, %fd82, %fd80, %p28;
	setp.lt.f64 	%p29, %fd81, %fd82;
	selp.f64 	%fd84, %fd82, %fd81, %p29;
	ld.global.f64 	%fd85, [%rd11+24];
	setp.gt.f64 	%p30, %fd83, %fd85;
	selp.f64 	%fd159, %fd85, %fd83, %p30;
	setp.lt.f64 	%p31, %fd84, %fd85;
	selp.f64 	%fd160, %fd85, %fd84, %p31;
	add.s32 	%r89, %r89, 4;
$L__BB6_9:
	setp.eq.s32 	%p32, %r19, 0;
	@%p32 bra 	$L__BB6_15;
	setp.eq.s32 	%p33, %r19, 1;
	@%p33 bra 	$L__BB6_12;
	mul.wide.s32 	%rd12, %r89, 8;
	add.s64 	%rd13, %rd1, %rd12;
	ld.global.f64 	%fd87, [%rd13];
	setp.gt.f64 	%p34, %fd159, %fd87;
	selp.f64 	%fd88, %fd87, %fd159, %p34;
	setp.lt.f64 	%p35, %fd160, %fd87;
	selp.f64 	%fd89, %fd87, %fd160, %p35;
	ld.global.f64 	%fd90, [%rd13+8];
	setp.gt.f64 	%p36, %fd88, %fd90;
	selp.f64 	%fd159, %fd90, %fd88, %p36;
	setp.lt.f64 	%p37, %fd89, %fd90;
	selp.f64 	%fd160, %fd90, %fd89, %p37;
	add.s32 	%r89, %r89, 2;
$L__BB6_12:
	and.b32  	%r55, %r8, 1;
	setp.eq.b32 	%p38, %r55, 1;
	not.pred 	%p39, %p38;
	@%p39 bra 	$L__BB6_15;
	mul.wide.s32 	%rd14, %r89, 8;
	add.s64 	%rd15, %rd1, %rd14;
	ld.global.f64 	%fd22, [%rd15];
	setp.gt.f64 	%p40, %fd159, %fd22;
	selp.f64 	%fd159, %fd22, %fd159, %p40;
	setp.geu.f64 	%p41, %fd160, %fd22;
	@%p41 bra 	$L__BB6_15;
	mov.f64 	%fd160, %fd22;
$L__BB6_15:
	shl.b32 	%r56, %r1, 3;
	mov.u32 	%r57, _ZZ15MinMaxDoubleValiPdS_S_E10local_mins;
	add.s32 	%r58, %r57, %r56;
	st.shared.f64 	[%r58], %fd159;
	mov.u32 	%r59, _ZZ15MinMaxDoubleValiPdS_S_E10local_maxs;
	add.s32 	%r60, %r59, %r56;
	st.shared.f64 	[%r60], %fd160;
	bar.sync 	0;
	setp.ne.s32 	%p42, %r1, 0;
	@%p42 bra 	$L__BB6_31;
	ld.shared.f64 	%fd175, [_ZZ15MinMaxDoubleValiPdS_S_E10local_mins];
	ld.shared.f64 	%fd176, [_ZZ15MinMaxDoubleValiPdS_S_E10local_maxs];
	setp.lt.u32 	%p43, %r2, 2;
	@%p43 bra 	$L__BB6_30;
	add.s32 	%r24, %r2, -1;
	add.s32 	%r62, %r2, -2;
	and.b32  	%r25, %r24, 7;
	setp.lt.u32 	%p44, %r62, 7;
	mov.b32 	%r96, 1;
	@%p44 bra 	$L__BB6_21;
	add.s32 	%r92, %r57, 32;
	add.s32 	%r91, %r59, 32;
	and.b32  	%r68, %r24, -8;
	neg.s32 	%r94, %r68;
	mov.b32 	%r93, 0;
$L__BB6_19:
	.pragma "nounroll";
	ld.shared.f64 	%fd92, [%r92+-24];
	setp.gt.f64 	%p45, %fd175, %fd92;
	selp.f64 	%fd93, %fd92, %fd175, %p45;
	ld.shared.f64 	%fd94, [%r91+-24];
	setp.lt.f64 	%p46, %fd176, %fd94;
	selp.f64 	%fd95, %fd94, %fd176, %p46;
	ld.shared.f64 	%fd96, [%r92+-16];
	setp.gt.f64 	%p47, %fd93, %fd96;
	selp.f64 	%fd97, %fd96, %fd93, %p47;
	ld.shared.f64 	%fd98, [%r91+-16];
	setp.lt.f64 	%p48, %fd95, %fd98;
	selp.f64 	%fd99, %fd98, %fd95, %p48;
	ld.shared.f64 	%fd100, [%r92+-8];
	setp.gt.f64 	%p49, %fd97, %fd100;
	selp.f64 	%fd101, %fd100, %fd97, %p49;
	ld.shared.f64 	%fd102, [%r91+-8];
	setp.lt.f64 	%p50, %fd99, %fd102;
	selp.f64 	%fd103, %fd102, %fd99, %p50;
	ld.shared.f64 	%fd104, [%r92];
	setp.gt.f64 	%p51, %fd101, %fd104;
	selp.f64 	%fd105, %fd104, %fd101, %p51;
	ld.shared.f64 	%fd106, [%r91];
	setp.lt.f64 	%p52, %fd103, %fd106;
	selp.f64 	%fd107, %fd106, %fd103, %p52;
	ld.shared.f64 	%fd108, [%r92+8];
	setp.gt.f64 	%p53, %fd105, %fd108;
	selp.f64 	%fd109, %fd108, %fd105, %p53;
	ld.shared.f64 	%fd110, [%r91+8];
	setp.lt.f64 	%p54, %fd107, %fd110;
	selp.f64 	%fd111, %fd110, %fd107, %p54;
	ld.shared.f64 	%fd112, [%r92+16];
	setp.gt.f64 	%p55, %fd109, %fd112;
	selp.f64 	%fd113, %fd112, %fd109, %p55;
	ld.shared.f64 	%fd114, [%r91+16];
	setp.lt.f64 	%p56, %fd111, %fd114;
	selp.f64 	%fd115, %fd114, %fd111, %p56;
	ld.shared.f64 	%fd116, [%r92+24];
	setp.gt.f64 	%p57, %fd113, %fd116;
	selp.f64 	%fd117, %fd116, %fd113, %p57;
	ld.shared.f64 	%fd118, [%r91+24];
	setp.lt.f64 	%p58, %fd115, %fd118;
	selp.f64 	%fd119, %fd118, %fd115, %p58;
	ld.shared.f64 	%fd120, [%r92+32];
	setp.gt.f64 	%p59, %fd117, %fd120;
	selp.f64 	%fd175, %fd120, %fd117, %p59;
	ld.shared.f64 	%fd121, [%r91+32];
	setp.lt.f64 	%p60, %fd119, %fd121;
	selp.f64 	%fd176, %fd121, %fd119, %p60;
	add.s32 	%r94, %r94, 8;
	add.s32 	%r93, %r93, 8;
	add.s32 	%r92, %r92, 64;
	add.s32 	%r91, %r91, 64;
	setp.ne.s32 	%p61, %r94, 0;
	@%p61 bra 	$L__BB6_19;
	add.s32 	%r96, %r93, 1;
$L__BB6_21:
	setp.eq.s32 	%p62, %r25, 0;
	@%p62 bra 	$L__BB6_30;
	and.b32  	%r37, %r24, 3;
	setp.lt.u32 	%p63, %r25, 4;
	@%p63 bra 	$L__BB6_24;
	shl.b32 	%r69, %r96, 3;
	add.s32 	%r71, %r57, %r69;
	ld.shared.f64 	%fd123, [%r71];
	setp.gt.f64 	%p64, %fd175, %fd123;
	selp.f64 	%fd124, %fd123, %fd175, %p64;
	add.s32 	%r73, %r59, %r69;
	ld.shared.f64 	%fd125, [%r73];
	setp.lt.f64 	%p65, %fd176, %fd125;
	selp.f64 	%fd126, %fd125, %fd176, %p65;
	ld.shared.f64 	%fd127, [%r71+8];
	setp.gt.f64 	%p66, %fd124, %fd127;
	selp.f64 	%fd128, %fd127, %fd124, %p66;
	ld.shared.f64 	%fd129, [%r73+8];
	setp.lt.f64 	%p67, %fd126, %fd129;
	selp.f64 	%fd130, %fd129, %fd126, %p67;
	ld.shared.f64 	%fd131, [%r71+16];
	setp.gt.f64 	%p68, %fd128, %fd131;
	selp.f64 	%fd132, %fd131, %fd128, %p68;
	ld.shared.f64 	%fd133, [%r73+16];
	setp.lt.f64 	%p69, %fd130, %fd133;
	selp.f64 	%fd134, %fd133, %fd130, %p69;
	ld.shared.f64 	%fd135, [%r71+24];
	setp.gt.f64 	%p70, %fd132, %fd135;
	selp.f64 	%fd175, %fd135, %fd132, %p70;
	ld.shared.f64 	%fd136, [%r73+24];
	setp.lt.f64 	%p71, %fd134, %fd136;
	selp.f64 	%fd176, %fd136, %fd134, %p71;
	add.s32 	%r96, %r96, 4;
$L__BB6_24:
	setp.eq.s32 	%p72, %r37, 0;
	@%p72 bra 	$L__BB6_30;
	setp.eq.s32 	%p73, %r37, 1;
	@%p73 bra 	$L__BB6_27;
	shl.b32 	%r74, %r96, 3;
	add.s32 	%r76, %r57, %r74;
	ld.shared.f64 	%fd138, [%r76];
	setp.gt.f64 	%p74, %fd175, %fd138;
	selp.f64 	%fd139, %fd138, %fd175, %p74;
	add.s32 	%r78, %r59, %r74;
	ld.shared.f64 	%fd140, [%r78];
	setp.lt.f64 	%p75, %fd176, %fd140;
	selp.f64 	%fd141, %fd140, %fd176, %p75;
	ld.shared.f64 	%fd142, [%r76+8];
	setp.gt.f64 	%p76, %fd139, %fd142;
	selp.f64 	%fd175, %fd142, %fd139, %p76;
	ld.shared.f64 	%fd143, [%r78+8];
	setp.lt.f64 	%p77, %fd141, %fd143;
	selp.f64 	%fd176, %fd143, %fd141, %p77;
	add.s32 	%r96, %r96, 2;
$L__BB6_27:
	and.b32  	%r79, %r24, 1;
	setp.eq.b32 	%p78, %r79, 1;
	not.pred 	%p79, %p78;
	@%p79 bra 	$L__BB6_30;
	shl.b32 	%r80, %r96, 3;
	add.s32 	%r82, %r57, %r80;
	ld.shared.f64 	%fd144, [%r82];
	setp.gt.f64 	%p80, %fd175, %fd144;
	selp.f64 	%fd175, %fd144, %fd175, %p80;
	add.s32 	%r84, %r59, %r80;
	ld.shared.f64 	%fd49, [%r84];
	setp.geu.f64 	%p81, %fd176, %fd49;
	@%p81 bra 	$L__BB6_30;
	mov.f64 	%fd176, %fd49;
$L__BB6_30:
	cvta.to.global.u64 	%rd16, %rd3;
	st.global.f64 	[%rd16], %fd175;
	cvta.to.global.u64 	%rd17, %rd4;
	st.global.f64 	[%rd17], %fd176;
$L__BB6_31:
	ret;

}


// ===== COMPILED SASS (sm_100) =====

	.target	sm_100

	.elftype	@"ET_EXEC"


//--------------------- .note.nv.tkinfo           --------------------------
	.section	.note.nv.tkinfo,"",@"SHT_NOTE"
	.sectionflags	@"SHF_NOTE_NV_TKINFO"
	.tkinfo
        /*0018*/ 	.word	0x00000002
        /*0030*/ 	.string	""
        /*0030*/ 	.string	"ptxas"
        /*0030*/ 	.string	"Cuda compilation tools, release 13.0, V13.0.88"
        /*0030*/ 	.string	"Build cuda_13.0.r13.0/compiler.36424714_0"
        /*0030*/ 	.string	"-arch sm_100 -m 64 "



//--------------------- .note.nv.cuinfo           --------------------------
	.section	.note.nv.cuinfo,"",@"SHT_NOTE"
	.sectionflags	@"SHF_NOTE_NV_CUINFO"
        /*0018*/ 	.short	0x0002
        /*001a*/ 	.short	0x0064
        /*001c*/ 	.short	0x0082
	.zero		2


//--------------------- .nv.info                  --------------------------
	.section	.nv.info,"",@"SHT_CUDA_INFO"
	.align	4


	//----- nvinfo : EIATTR_REGCOUNT
	.align		4
        /*0000*/ 	.byte	0x04, 0x2f
        /*0002*/ 	.short	(.L_1 - .L_0)
	.align		4
.L_0:
        /*0004*/ 	.word	index@(_Z20ParallelComputeStatsP10PopulationPd)
        /*0008*/ 	.word	0x00000028


	//----- nvinfo : EIATTR_FRAME_SIZE
	.align		4
.L_1:
        /*000c*/ 	.byte	0x04, 0x11
        /*000e*/ 	.short	(.L_3 - .L_2)
	.align		4
.L_2:
        /*0010*/ 	.word	index@($__internal_5_$__cuda_sm20_div_rn_f64_full)
        /*0014*/ 	.word	0x00000000


	//----- nvinfo : EIATTR_FRAME_SIZE
	.align		4
.L_3:
        /*0018*/ 	.byte	0x04, 0x11
        /*001a*/ 	.short	(.L_5 - .L_4)
	.align		4
.L_4:
        /*001c*/ 	.word	index@(_Z20ParallelComputeStatsP10PopulationPd)
        /*0020*/ 	.word	0x00000000


	//----- nvinfo : EIATTR_REGCOUNT
	.align		4
.L_5:
        /*0024*/ 	.byte	0x04, 0x2f
        /*0026*/ 	.short	(.L_7 - .L_6)
	.align		4
.L_6:
        /*0028*/ 	.word	index@(_Z15ComptPopulationP10PopulationPdS1_d)
        /*002c*/ 	.word	0x00000028


	//----- nvinfo : EIATTR_FRAME_SIZE
	.align		4
.L_7:
        /*0030*/ 	.byte	0x04, 0x11
        /*0032*/ 	.short	(.L_9 - .L_8)
	.align		4
.L_8:
        /*0034*/ 	.word	index@($__internal_4_$__cuda_sm20_div_rn_f64_full)
        /*0038*/ 	.word	0x00000000


	//----- nvinfo : EIATTR_FRAME_SIZE
	.align		4
.L_9:
        /*003c*/ 	.byte	0x04, 0x11
        /*003e*/ 	.short	(.L_11 - .L_10)
	.align		4
.L_10:
        /*0040*/ 	.word	index@(_Z15ComptPopulationP10PopulationPdS1_d)
        /*0044*/ 	.word	0x00000000


	//----- nvinfo : EIATTR_REGCOUNT
	.align		4
.L_11:
        /*0048*/ 	.byte	0x04, 0x2f
        /*004a*/ 	.short	(.L_13 - .L_12)
	.align		4
.L_12:
        /*004c*/ 	.word	index@(_Z15GeneratingFieldP7i2dGridiPi)
        /*0050*/ 	.word	0x00000030


	//----- nvinfo : EIATTR_FRAME_SIZE
	.align		4
.L_13:
        /*0054*/ 	.byte	0x04, 0x11
        /*0056*/ 	.short	(.L_15 - .L_14)
	.align		4
.L_14:
        /*0058*/ 	.word	index@($__internal_3_$__cuda_sm20_dsqrt_rn_f64_mediumpath_v1)
        /*005c*/ 	.word	0x00000000


	//----- nvinfo : EIATTR_FRAME_SIZE
	.align		4
.L_15:
        /*0060*/ 	.byte	0x04, 0x11
        /*0062*/ 	.short	(.L_17 - .L_16)
	.align		4
.L_16:
        /*0064*/ 	.word	index@($__internal_2_$__cuda_sm20_div_rn_f64_full)
        /*0068*/ 	.word	0x00000000


	//----- nvinfo : EIATTR_FRAME_SIZE
	.align		4
.L_17:
        /*006c*/ 	.byte	0x04, 0x11
        /*006e*/ 	.short	(.L_19 - .L_18)
	.align		4
.L_18:
        /*0070*/ 	.word	index@(_Z15GeneratingFieldP7i2dGridiPi)
        /*0074*/ 	.word	0x00000000


	//----- nvinfo : EIATTR_REGCOUNT
	.align		4
.L_19:
        /*0078*/ 	.byte	0x04, 0x2f
        /*007a*/ 	.short	(.L_21 - .L_20)
	.align		4
.L_20:
        /*007c*/ 	.word	index@(_Z22SystemInstantEvolutionP10PopulationPdS1_)
        /*0080*/ 	.word	0x0000002c


	//----- nvinfo : EIATTR_FRAME_SIZE
	.align		4
.L_21:
        /*0084*/ 	.byte	0x04, 0x11
        /*0086*/ 	.short	(.L_23 - .L_22)
	.align		4
.L_22:
        /*0088*/ 	.word	index@($__internal_1_$__cuda_sm20_dsqrt_rn_f64_mediumpath_v1)
        /*008c*/ 	.word	0x00000000


	//----- nvinfo : EIATTR_FRAME_SIZE
	.align		4
.L_23:
        /*0090*/ 	.byte	0x04, 0x11
        /*0092*/ 	.short	(.L_25 - .L_24)
	.align		4
.L_24:
        /*0094*/ 	.word	index@($__internal_0_$__cuda_sm20_div_rn_f64_full)
        /*0098*/ 	.word	0x00000000


	//----- nvinfo : EIATTR_FRAME_SIZE
	.align		4
.L_25:
        /*009c*/ 	.byte	0x04, 0x11
        /*009e*/ 	.short	(.L_27 - .L_26)
	.align		4
.L_26:
        /*00a0*/ 	.word	index@(_Z22SystemInstantEvolutionP10PopulationPdS1_)
        /*00a4*/ 	.word	0x00000000


	//----- nvinfo : EIATTR_REGCOUNT
	.align		4
.L_27:
        /*00a8*/ 	.byte	0x04, 0x2f
        /*00aa*/ 	.short	(.L_29 - .L_28)
	.align		4
.L_28:
        /*00ac*/ 	.word	index@(_Z22InitializeEmptyGridIntiiPi)
        /*00b0*/ 	.word	0x0000001a


	//----- nvinfo : EIATTR_FRAME_SIZE
	.align		4
.L_29:
        /*00b4*/ 	.byte	0x04, 0x11
        /*00b6*/ 	.short	(.L_31 - .L_30)
	.align		4
.L_30:
        /*00b8*/ 	.word	index@(_Z22InitializeEmptyGridIntiiPi)
        /*00bc*/ 	.word	0x00000000


	//----- nvinfo : EIATTR_REGCOUNT
	.align		4
.L_31:
        /*00c0*/ 	.byte	0x04, 0x2f
        /*00c2*/ 	.short	(.L_33 - .L_32)
	.align		4
.L_32:
        /*00c4*/ 	.word	index@(_Z12MinMaxIntValiPiS_S_)
        /*00c8*/ 	.word	0x0000001f


	//----- nvinfo : EIATTR_FRAME_SIZE
	.align		4
.L_33:
        /*00cc*/ 	.byte	0x04, 0x11
        /*00ce*/ 	.short	(.L_35 - .L_34)
	.align		4
.L_34:
        /*00d0*/ 	.word	index@(_Z12MinMaxIntValiPiS_S_)
        /*00d4*/ 	.word	0x00000000


	//----- nvinfo : EIATTR_REGCOUNT
	.align		4
.L_35:
        /*00d8*/ 	.byte	0x04, 0x2f
        /*00da*/ 	.short	(.L_37 - .L_36)
	.align		4
.L_36:
        /*00dc*/ 	.word	index@(_Z15MinMaxDoubleValiPdS_S_)
        /*00e0*/ 	.word	0x00000020


	//----- nvinfo : EIATTR_FRAME_SIZE
	.align		4
.L_37:
        /*00e4*/ 	.byte	0x04, 0x11
        /*00e6*/ 	.short	(.L_39 - .L_38)
	.align		4
.L_38:
        /*00e8*/ 	.word	index@(_Z15MinMaxDoubleValiPdS_S_)
        /*00ec*/ 	.word	0x00000000


	//----- nvinfo : EIATTR_MIN_STACK_SIZE
	.align		4
.L_39:
        /*00f0*/ 	.byte	0x04, 0x12
        /*00f2*/ 	.short	(.L_41 - .L_40)
	.align		4
.L_40:
        /*00f4*/ 	.word	index@(_Z15MinMaxDoubleValiPdS_S_)
        /*00f8*/ 	.word	0x00000000


	//----- nvinfo : EIATTR_MIN_STACK_SIZE
	.align		4
.L_41:
        /*00fc*/ 	.byte	0x04, 0x12
        /*00fe*/ 	.short	(.L_43 - .L_42)
	.align		4
.L_42:
        /*0100*/ 	.word	index@(_Z12MinMaxIntValiPiS_S_)
        /*0104*/ 	.word	0x00000000


	//----- nvinfo : EIATTR_MIN_STACK_SIZE
	.align		4
.L_43:
        /*0108*/ 	.byte	0x04, 0x12
        /*010a*/ 	.short	(.L_45 - .L_44)
	.align		4
.L_44:
        /*010c*/ 	.word	index@(_Z22InitializeEmptyGridIntiiPi)
        /*0110*/ 	.word	0x00000000


	//----- nvinfo : EIATTR_MIN_STACK_SIZE
	.align		4
.L_45:
        /*0114*/ 	.byte	0x04, 0x12
        /*0116*/ 	.short	(.L_47 - .L_46)
	.align		4
.L_46:
        /*0118*/ 	.word	index@(_Z22SystemInstantEvolutionP10PopulationPdS1_)
        /*011c*/ 	.word	0x00000000


	//----- nvinfo : EIATTR_MIN_STACK_SIZE
	.align		4
.L_47:
        /*0120*/ 	.byte	0x04, 0x12
        /*0122*/ 	.short	(.L_49 - .L_48)
	.align		4
.L_48:
        /*0124*/ 	.word	index@(_Z15GeneratingFieldP7i2dGridiPi)
        /*0128*/ 	.word	0x00000000


	//----- nvinfo : EIATTR_MIN_STACK_SIZE
	.align		4
.L_49:
        /*012c*/ 	.byte	0x04, 0x12
        /*012e*/ 	.short	(.L_51 - .L_50)
	.align		4
.L_50:
        /*0130*/ 	.word	index@(_Z15ComptPopulationP10PopulationPdS1_d)
        /*0134*/ 	.word	0x00000000


	//----- nvinfo : EIATTR_MIN_STACK_SIZE
	.align		4
.L_51:
        /*0138*/ 	.byte	0x04, 0x12
        /*013a*/ 	.short	(.L_53 - .L_52)
	.align		4
.L_52:
        /*013c*/ 	.word	index@(_Z20ParallelComputeStatsP10PopulationPd)
        /*0140*/ 	.word	0x00000000
.L_53:


//--------------------- .nv.compat                --------------------------
	.section	.nv.compat,"",@"SHT_CUDA_COMPAT_INFO"
	.align	4
        /*0000*/ 	.byte	0x02, 0x09, 0x00, 0x00, 0x02, 0x02, 0x01, 0x00, 0x02, 0x05, 0x05, 0x00, 0x03, 0x07, 0x01, 0x01
        /*0010*/ 	.byte	0x02, 0x03, 0x00, 0x00, 0x02, 0x06, 0x01, 0x00, 0x04, 0x0b, 0x08, 0x00, 0x01, 0x00, 0x00, 0x00
        /*0020*/ 	.byte	0x00, 0x00, 0x00, 0x00


//--------------------- .nv.info._Z15MinMaxDoubleValiPdS_S_ --------------------------
	.section	.nv.info._Z15MinMaxDoubleValiPdS_S_,"",@"SHT_CUDA_INFO"
	.sectionflags	@""
	.align	4


	//----- nvinfo : EIATTR_CUDA_API_VERSION
	.align		4
        /*0000*/ 	.byte	0x04, 0x37
        /*0002*/ 	.short	(.L_55 - .L_54)
.L_54:
        /*0004*/ 	.word	0x00000082


	//----- nvinfo : EIATTR_KPARAM_INFO
	.align		4
.L_55:
        /*0008*/ 	.byte	0x04, 0x17
        /*000a*/ 	.short	(.L_57 - .L_56)
.L_56:
        /*000c*/ 	.word	0x00000000
        /*0010*/ 	.short	0x0003
        /*0012*/ 	.short	0x0018
        /*0014*/ 	.byte	0x00, 0xf5, 0x21, 0x00


	//----- nvinfo : EIATTR_KPARAM_INFO
	.align		4
.L_57:
        /*0018*/ 	.byte	0x04, 0x17
        /*001a*/ 	.short	(.L_59 - .L_58)
.L_58:
        /*001c*/ 	.word	0x00000000
        /*0020*/ 	.short	0x0002
        /*0022*/ 	.short	0x0010
        /*0024*/ 	.byte	0x00, 0xf5, 0x21, 0x00


	//----- nvinfo : EIATTR_KPARAM_INFO
	.align		4
.L_59:
        /*0028*/ 	.byte	0x04, 0x17
        /*002a*/ 	.short	(.L_61 - .L_60)
.L_60:
        /*002c*/ 	.word	0x00000000
        /*0030*/ 	.short	0x0001
        /*0032*/ 	.short	0x0008
        /*0034*/ 	.byte	0x00, 0xf5, 0x21, 0x00


	//----- nvinfo : EIATTR_KPARAM_INFO
	.align		4
.L_61:
        /*0038*/ 	.byte	0x04, 0x17
        /*003a*/ 	.short	(.L_63 - .L_62)
.L_62:
        /*003c*/ 	.word	0x00000000
        /*0040*/ 	.short	0x0000
        /*0042*/ 	.short	0x0000
        /*0044*/ 	.byte	0x00, 0xf0, 0x11, 0x00


	//----- nvinfo : EIATTR_SPARSE_MMA_MASK
	.align		4
.L_63:
        /*0048*/ 	.byte	0x03, 0x50
        /*004a*/ 	.short	0x0000


	//----- nvinfo : EIATTR_MAXREG_COUNT
	.align		4
        /*004c*/ 	.byte	0x03, 0x1b
        /*004e*/ 	.short	0x00ff


	//----- nvinfo : EIATTR_NUM_BARRIERS
	.align		4
        /*0050*/ 	.byte	0x02, 0x4c
        /*0052*/ 	.byte	0x01
	.zero		1


	//----- nvinfo : EIATTR_MERCURY_ISA_VERSION
	.align		4
        /*0054*/ 	.byte	0x03, 0x5f
        /*0056*/ 	.short	0x0101


	//----- nvinfo : EIATTR_VRC_CTA_INIT_COUNT
	.align		4
        /*0058*/ 	.byte	0x02, 0x4a
	.zero		1
	.zero		1


	//----- nvinfo : EIATTR_EXIT_INSTR_OFFSETS
	.align		4
        /*005c*/ 	.byte	0x04, 0x1c
        /*005e*/ 	.short	(.L_65 - .L_64)


	//   ....[0]....
.L_64:
        /*0060*/ 	.word	0x00000040


	//   ....[1]....
        /*0064*/ 	.word	0x00000d40


	//   ....[2]....
        /*0068*/ 	.word	0x00001750


	//----- nvinfo : EIATTR_CRS_STACK_SIZE
	.align		4
.L_65:
        /*006c*/ 	.byte	0x04, 0x1e
        /*006e*/ 	.short	(.L_67 - .L_66)
.L_66:
        /*0070*/ 	.word	0x00000000


	//----- nvinfo : EIATTR_CBANK_PARAM_SIZE
	.align		4
.L_67:
        /*0074*/ 	.byte	0x03, 0x19
        /*0076*/ 	.short	0x0020


	//----- nvinfo : EIATTR_PARAM_CBANK
	.align		4
        /*0078*/ 	.byte	0x04, 0x0a
        /*007a*/ 	.short	(.L_69 - .L_68)
	.align		4
.L_68:
        /*007c*/ 	.word	index@(.nv.constant0._Z15MinMaxDoubleValiPdS_S_)
        /*0080*/ 	.short	0x0380
        /*0082*/ 	.short	0x0020


	//----- nvinfo : EIATTR_SW_WAR
	.align		4
.L_69:
        /*0084*/ 	.byte	0x04, 0x36
        /*0086*/ 	.short	(.L_71 - .L_70)
.L_70:
        /*0088*/ 	.word	0x00000008
.L_71:


//--------------------- .nv.info._Z12MinMaxIntValiPiS_S_ --------------------------
	.section	.nv.info._Z12MinMaxIntValiPiS_S_,"",@"SHT_CUDA_INFO"
	.sectionflags	@""
	.align	4


	//----- nvinfo : EIATTR_CUDA_API_VERSION
	.align		4
        /*0000*/ 	.byte	0x04, 0x37
        /*0002*/ 	.short	(.L_73 - .L_72)
.L_72:
        /*0004*/ 	.word	0x00000082


	//----- nvinfo : EIATTR_KPARAM_INFO
	.align		4
.L_73:
        /*0008*/ 	.byte	0x04, 0x17
        /*000a*/ 	.short	(.L_75 - .L_74)
.L_74:
        /*000c*/ 	.word	0x00000000
        /*0010*/ 	.short	0x0003
        /*0012*/ 	.short	0x0018
        /*0014*/ 	.byte	0x00, 0xf5, 0x21, 0x00


	//----- nvinfo : EIATTR_KPARAM_INFO
	.align		4
.L_75:
        /*0018*/ 	.byte	0x04, 0x17
        /*001a*/ 	.short	(.L_77 - .L_76)
.L_76:
        /*001c*/ 	.word	0x00000000
        /*0020*/ 	.short	0x0002
        /*0022*/ 	.short	0x0010
        /*0024*/ 	.byte	0x00, 0xf5, 0x21, 0x00


	//----- nvinfo : EIATTR_KPARAM_INFO
	.align		4
.L_77:
        /*0028*/ 	.byte	0x04, 0x17
        /*002a*/ 	.short	(.L_79 - .L_78)
.L_78:
        /*002c*/ 	.word	0x00000000
        /*0030*/ 	.short	0x0001
        /*0032*/ 	.short	0x0008
        /*0034*/ 	.byte	0x00, 0xf5, 0x21, 0x00


	//----- nvinfo : EIATTR_KPARAM_INFO
	.align		4
.L_79:
        /*0038*/ 	.byte	0x04, 0x17
        /*003a*/ 	.short	(.L_81 - .L_80)
.L_80:
        /*003c*/ 	.word	0x00000000
        /*0040*/ 	.short	0x0000
        /*0042*/ 	.short	0x0000
        /*0044*/ 	.byte	0x00, 0xf0, 0x11, 0x00


	//----- nvinfo : EIATTR_SPARSE_MMA_MASK
	.align		4
.L_81:
        /*0048*/ 	.byte	0x03, 0x50
        /*004a*/ 	.short	0x0000


	//----- nvinfo : EIATTR_MAXREG_COUNT
	.align		4
        /*004c*/ 	.byte	0x03, 0x1b
        /*004e*/ 	.short	0x00ff


	//----- nvinfo : EIATTR_NUM_BARRIERS
	.align		4
        /*0050*/ 	.byte	0x02, 0x4c
        /*0052*/ 	.byte	0x01
	.zero		1


	//----- nvinfo : EIATTR_MERCURY_ISA_VERSION
	.align		4
        /*0054*/ 	.byte	0x03, 0x5f
        /*0056*/ 	.short	0x0101


	//----- nvinfo : EIATTR_UNUSED_LOAD_BYTE_OFFSET
	.align		4
        /*0058*/ 	.byte	0x04, 0x44
        /*005a*/ 	.short	(.L_83 - .L_82)


	//   ....[0]....
.L_82:
        /*005c*/ 	.word	0x000008f0
        /*0060*/ 	.word	0x0000fff0


	//   ....[1]....
        /*0064*/ 	.word	0x00000920
        /*0068*/ 	.word	0x0000fff0


	//----- nvinfo : EIATTR_VRC_CTA_INIT_COUNT
	.align		4
.L_83:
        /*006c*/ 	.byte	0x02, 0x4a
	.zero		1
	.zero		1


	//----- nvinfo : EIATTR_EXIT_INSTR_OFFSETS
	.align		4
        /*0070*/ 	.byte	0x04, 0x1c
        /*0072*/ 	.short	(.L_85 - .L_84)


	//   ....[0]....
.L_84:
        /*0074*/ 	.word	0x00000040


	//   ....[1]....
        /*0078*/ 	.word	0x000007f0


	//   ....[2]....
        /*007c*/ 	.word	0x00000d10


	//----- nvinfo : EIATTR_CRS_STACK_SIZE
	.align		4
.L_85:
        /*0080*/ 	.byte	0x04, 0x1e
        /*0082*/ 	.short	(.L_87 - .L_86)
.L_86:
        /*0084*/ 	.word	0x00000000


	//----- nvinfo : EIATTR_CBANK_PARAM_SIZE
	.align		4
.L_87:
        /*0088*/ 	.byte	0x03, 0x19
        /*008a*/ 	.short	0x0020


	//----- nvinfo : EIATTR_PARAM_CBANK
	.align		4
        /*008c*/ 	.byte	0x04, 0x0a
        /*008e*/ 	.short	(.L_89 - .L_88)
	.align		4
.L_88:
        /*0090*/ 	.word	index@(.nv.constant0._Z12MinMaxIntValiPiS_S_)
        /*0094*/ 	.short	0x0380
        /*0096*/ 	.short	0x0020


	//----- nvinfo : EIATTR_SW_WAR
	.align		4
.L_89:
        /*0098*/ 	.byte	0x04, 0x36
        /*009a*/ 	.short	(.L_91 - .L_90)
.L_90:
        /*009c*/ 	.word	0x00000008
.L_91:


//--------------------- .nv.info._Z22InitializeEmptyGridIntiiPi --------------------------
	.section	.nv.info._Z22InitializeEmptyGridIntiiPi,"",@"SHT_CUDA_INFO"
	.sectionflags	@""
	.align	4


	//----- nvinfo : EIATTR_CUDA_API_VERSION
	.align		4
        /*0000*/ 	.byte	0x04, 0x37
        /*0002*/ 	.short	(.L_93 - .L_92)
.L_92:
        /*0004*/ 	.word	0x00000082


	//----- nvinfo : EIATTR_KPARAM_INFO
	.align		4
.L_93:
        /*0008*/ 	.byte	0x04, 0x17
        /*000a*/ 	.short	(.L_95 - .L_94)
.L_94:
        /*000c*/ 	.word	0x00000000
        /*0010*/ 	.short	0x0002
        /*0012*/ 	.short	0x0008
        /*0014*/ 	.byte	0x00, 0xf5, 0x21, 0x00


	//----- nvinfo : EIATTR_KPARAM_INFO
	.align		4
.L_95:
        /*0018*/ 	.byte	0x04, 0x17
        /*001a*/ 	.short	(.L_97 - .L_96)
.L_96:
        /*001c*/ 	.word	0x00000000
        /*0020*/ 	.short	0x0001
        /*0022*/ 	.short	0x0004
        /*0024*/ 	.byte	0x00, 0xf0, 0x11, 0x00


	//----- nvinfo : EIATTR_KPARAM_INFO
	.align		4
.L_97:
        /*0028*/ 	.byte	0x04, 0x17
        /*002a*/ 	.short	(.L_99 - .L_98)
.L_98:
        /*002c*/ 	.word	0x00000000
        /*0030*/ 	.short	0x0000
        /*0032*/ 	.short	0x0000
        /*0034*/ 	.byte	0x00, 0xf0, 0x11, 0x00


	//----- nvinfo : EIATTR_SPARSE_MMA_MASK
	.align		4
.L_99:
        /*0038*/ 	.byte	0x03, 0x50
        /*003a*/ 	.short	0x0000


	//----- nvinfo : EIATTR_MAXREG_COUNT
	.align		4
        /*003c*/ 	.byte	0x03, 0x1b
        /*003e*/ 	.short	0x00ff


	//----- nvinfo : EIATTR_MERCURY_ISA_VERSION
	.align		4
        /*0040*/ 	.byte	0x03, 0x5f
        /*0042*/ 	.short	0x0101


	//----- nvinfo : EIATTR_VRC_CTA_INIT_COUNT
	.align		4
        /*0044*/ 	.byte	0x02, 0x4a
	.zero		1
	.zero		1


	//----- nvinfo : EIATTR_EXIT_INSTR_OFFSETS
	.align		4
        /*0048*/ 	.byte	0x04, 0x1c
        /*004a*/ 	.short	(.L_101 - .L_100)


	//   ....[0]....
.L_100:
        /*004c*/ 	.word	0x000000e0


	//   ....[1]....
        /*0050*/ 	.word	0x00000580


	//----- nvinfo : EIATTR_CRS_STACK_SIZE
	.align		4
.L_101:
        /*0054*/ 	.byte	0x04, 0x1e
        /*0056*/ 	.short	(.L_103 - .L_102)
.L_102:
        /*0058*/ 	.word	0x00000000


	//----- nvinfo : EIATTR_CBANK_PARAM_SIZE
	.align		4
.L_103:
        /*005c*/ 	.byte	0x03, 0x19
        /*005e*/ 	.short	0x0010


	//----- nvinfo : EIATTR_PARAM_CBANK
	.align		4
        /*0060*/ 	.byte	0x04, 0x0a
        /*0062*/ 	.short	(.L_105 - .L_104)
	.align		4
.L_104:
        /*0064*/ 	.word	index@(.nv.constant0._Z22InitializeEmptyGridIntiiPi)
        /*0068*/ 	.short	0x0380
        /*006a*/ 	.short	0x0010


	//----- nvinfo : EIATTR_SW_WAR
	.align		4
.L_105:
        /*006c*/ 	.byte	0x04, 0x36
        /*006e*/ 	.short	(.L_107 - .L_106)
.L_106:
        /*0070*/ 	.word	0x00000008
.L_107:


//--------------------- .nv.info._Z22SystemInstantEvolutionP10PopulationPdS1_ --------------------------
	.section	.nv.info._Z22SystemInstantEvolutionP10PopulationPdS1_,"",@"SHT_CUDA_INFO"
	.sectionflags	@""
	.align	4


	//----- nvinfo : EIATTR_CUDA_API_VERSION
	.align		4
        /*0000*/ 	.byte	0x04, 0x37
        /*0002*/ 	.short	(.L_109 - .L_108)
.L_108:
        /*0004*/ 	.word	0x00000082


	//----- nvinfo : EIATTR_KPARAM_INFO
	.align		4
.L_109:
        /*0008*/ 	.byte	0x04, 0x17
        /*000a*/ 	.short	(.L_111 - .L_110)
.L_110:
        /*000c*/ 	.word	0x00000000
        /*0010*/ 	.short	0x0002
        /*0012*/ 	.short	0x0010
        /*0014*/ 	.byte	0x00, 0xf5, 0x21, 0x00


	//----- nvinfo : EIATTR_KPARAM_INFO
	.align		4
.L_111:
        /*0018*/ 	.byte	0x04, 0x17
        /*001a*/ 	.short	(.L_113 - .L_112)
.L_112:
        /*001c*/ 	.word	0x00000000
        /*0020*/ 	.short	0x0001
        /*0022*/ 	.short	0x0008
        /*0024*/ 	.byte	0x00, 0xf5, 0x21, 0x00


	//----- nvinfo : EIATTR_KPARAM_INFO
	.align		4
.L_113:
        /*0028*/ 	.byte	0x04, 0x17
        /*002a*/ 	.short	(.L_115 - .L_114)
.L_114:
        /*002c*/ 	.word	0x00000000
        /*0030*/ 	.short	0x0000
        /*0032*/ 	.short	0x0000
        /*0034*/ 	.byte	0x00, 0xf5, 0x21, 0x00


	//----- nvinfo : EIATTR_SPARSE_MMA_MASK
	.align		4
.L_115:
        /*0038*/ 	.byte	0x03, 0x50
        /*003a*/ 	.short	0x0000


	//----- nvinfo : EIATTR_MAXREG_COUNT
	.align		4
        /*003c*/ 	.byte	0x03, 0x1b
        /*003e*/ 	.short	0x00ff


	//----- nvinfo : EIATTR_MERCURY_ISA_VERSION
	.align		4
        /*0040*/ 	.byte	0x03, 0x5f
        /*0042*/ 	.short	0x0101


	//----- nvinfo : EIATTR_VRC_CTA_INIT_COUNT
	.align		4
        /*0044*/ 	.byte	0x02, 0x4a
	.zero		1
	.zero		1


	//----- nvinfo : EIATTR_EXIT_INSTR_OFFSETS
	.align		4
        /*0048*/ 	.byte	0x04, 0x1c
        /*004a*/ 	.short	(.L_117 - .L_116)


	//   ....[0]....
.L_116:
        /*004c*/ 	.word	0x00000090


	//   ....[1]....
        /*0050*/ 	.word	0x00003df0


	//----- nvinfo : EIATTR_CRS_STACK_SIZE
	.align		4
.L_117:
        /*0054*/ 	.byte	0x04, 0x1e
        /*0056*/ 	.short	(.L_119 - .L_118)
.L_118:
        /*0058*/ 	.word	0x00000000


	//----- nvinfo : EIATTR_CBANK_PARAM_SIZE
	.align		4
.L_119:
        /*005c*/ 	.byte	0x03, 0x19
        /*005e*/ 	.short	0x0018


	//----- nvinfo : EIATTR_PARAM_CBANK
	.align		4
        /*0060*/ 	.byte	0x04, 0x0a
        /*0062*/ 	.short	(.L_121 - .L_120)
	.align		4
.L_120:
        /*0064*/ 	.word	index@(.nv.constant0._Z22SystemInstantEvolutionP10PopulationPdS1_)
        /*0068*/ 	.short	0x0380
        /*006a*/ 	.short	0x0018


	//----- nvinfo : EIATTR_SW_WAR
	.align		4
.L_121:
        /*006c*/ 	.byte	0x04, 0x36
        /*006e*/ 	.short	(.L_123 - .L_122)
.L_122:
        /*0070*/ 	.word	0x00000008
.L_123:


//--------------------- .nv.info._Z15GeneratingFieldP7i2dGridiPi --------------------------
	.section	.nv.info._Z15GeneratingFieldP7i2dGridiPi,"",@"SHT_CUDA_INFO"
	.sectionflags	@""
	.align	4


	//----- nvinfo : EIATTR_CUDA_API_VERSION
	.align		4
        /*0000*/ 	.byte	0x04, 0x37
        /*0002*/ 	.short	(.L_125 - .L_124)
.L_124:
        /*0004*/ 	.word	0x00000082


	//----- nvinfo : EIATTR_KPARAM_INFO
	.align		4
.L_125:
        /*0008*/ 	.byte	0x04, 0x17
        /*000a*/ 	.short	(.L_127 - .L_126)
.L_126:
        /*000c*/ 	.word	0x00000000
        /*0010*/ 	.short	0x0002
        /*0012*/ 	.short	0x0010
        /*0014*/ 	.byte	0x00, 0xf5, 0x21, 0x00


	//----- nvinfo : EIATTR_KPARAM_INFO
	.align		4
.L_127:
        /*0018*/ 	.byte	0x04, 0x17
        /*001a*/ 	.short	(.L_129 - .L_128)
.L_128:
        /*001c*/ 	.word	0x00000000
        /*0020*/ 	.short	0x0001
        /*0022*/ 	.short	0x0008
        /*0024*/ 	.byte	0x00, 0xf0, 0x11, 0x00


	//----- nvinfo : EIATTR_KPARAM_INFO
	.align		4
.L_129:
        /*0028*/ 	.byte	0x04, 0x17
        /*002a*/ 	.short	(.L_131 - .L_130)
.L_130:
        /*002c*/ 	.word	0x00000000
        /*0030*/ 	.short	0x0000
        /*0032*/ 	.short	0x0000
        /*0034*/ 	.byte	0x00, 0xf5, 0x21, 0x00


	//----- nvinfo : EIATTR_SPARSE_MMA_MASK
	.align		4
.L_131:
        /*0038*/ 	.byte	0x03, 0x50
        /*003a*/ 	.short	0x0000


	//----- nvinfo : EIATTR_MAXREG_COUNT
	.align		4
        /*003c*/ 	.byte	0x03, 0x1b
        /*003e*/ 	.short	0x00ff


	//----- nvinfo : EIATTR_MERCURY_ISA_VERSION
	.align		4
        /*0040*/ 	.byte	0x03, 0x5f
        /*0042*/ 	.short	0x0101


	//----- nvinfo : EIATTR_VRC_CTA_INIT_COUNT
	.align		4
        /*0044*/ 	.byte	0x02, 0x4a
	.zero		1
	.zero		1


	//----- nvinfo : EIATTR_EXIT_INSTR_OFFSETS
	.align		4
        /*0048*/ 	.byte	0x04, 0x1c
        /*004a*/ 	.short	(.L_133 - .L_132)


	//   ....[0]....
.L_132:
        /*004c*/ 	.word	0x000000e0


	//   ....[1]....
        /*0050*/ 	.word	0x00000dd0


	//----- nvinfo : EIATTR_CRS_STACK_SIZE
	.align		4
.L_133:
        /*0054*/ 	.byte	0x04, 0x1e
        /*0056*/ 	.short	(.L_135 - .L_134)
.L_134:
        /*0058*/ 	.word	0x00000000


	//----- nvinfo : EIATTR_CBANK_PARAM_SIZE
	.align		4
.L_135:
        /*005c*/ 	.byte	0x03, 0x19
        /*005e*/ 	.short	0x0018


	//----- nvinfo : EIATTR_PARAM_CBANK
	.align		4
        /*0060*/ 	.byte	0x04, 0x0a
        /*0062*/ 	.short	(.L_137 - .L_136)
	.align		4
.L_136:
        /*0064*/ 	.word	index@(.nv.constant0._Z15GeneratingFieldP7i2dGridiPi)
        /*0068*/ 	.short	0x0380
        /*006a*/ 	.short	0x0018


	//----- nvinfo : EIATTR_SW_WAR
	.align		4
.L_137:
        /*006c*/ 	.byte	0x04, 0x36
        /*006e*/ 	.short	(.L_139 - .L_138)
.L_138:
        /*0070*/ 	.word	0x00000008
.L_139:


//--------------------- .nv.info._Z15ComptPopulationP10PopulationPdS1_d --------------------------
	.section	.nv.info._Z15ComptPopulationP10PopulationPdS1_d,"",@"SHT_CUDA_INFO"
	.sectionflags	@""
	.align	4


	//----- nvinfo : EIATTR_CUDA_API_VERSION
	.align		4
        /*0000*/ 	.byte	0x04, 0x37
        /*0002*/ 	.short	(.L_141 - .L_140)
.L_140:
        /*0004*/ 	.word	0x00000082


	//----- nvinfo : EIATTR_KPARAM_INFO
	.align		4
.L_141:
        /*0008*/ 	.byte	0x04, 0x17
        /*000a*/ 	.short	(.L_143 - .L_142)
.L_142:
        /*000c*/ 	.word	0x00000000
        /*0010*/ 	.short	0x0003
        /*0012*/ 	.short	0x0018
        /*0014*/ 	.byte	0x00, 0xf0, 0x21, 0x00


	//----- nvinfo : EIATTR_KPARAM_INFO
	.align		4
.L_143:
        /*0018*/ 	.byte	0x04, 0x17
        /*001a*/ 	.short	(.L_145 - .L_144)
.L_144:
        /*001c*/ 	.word	0x00000000
        /*0020*/ 	.short	0x0002
        /*0022*/ 	.short	0x0010
        /*0024*/ 	.byte	0x00, 0xf5, 0x21, 0x00


	//----- nvinfo : EIATTR_KPARAM_INFO
	.align		4
.L_145:
        /*0028*/ 	.byte	0x04, 0x17
        /*002a*/ 	.short	(.L_147 - .L_146)
.L_146:
        /*002c*/ 	.word	0x00000000
        /*0030*/ 	.short	0x0001
        /*0032*/ 	.short	0x0008
        /*0034*/ 	.byte	0x00, 0xf5, 0x21, 0x00


	//----- nvinfo : EIATTR_KPARAM_INFO
	.align		4
.L_147:
        /*0038*/ 	.byte	0x04, 0x17
        /*003a*/ 	.short	(.L_149 - .L_148)
.L_148:
        /*003c*/ 	.word	0x00000000
        /*0040*/ 	.short	0x0000
        /*0042*/ 	.short	0x0000
        /*0044*/ 	.byte	0x00, 0xf5, 0x21, 0x00


	//----- nvinfo : EIATTR_SPARSE_MMA_MASK
	.align		4
.L_149:
        /*0048*/ 	.byte	0x03, 0x50
        /*004a*/ 	.short	0x0000


	//----- nvinfo : EIATTR_MAXREG_COUNT
	.align		4
        /*004c*/ 	.byte	0x03, 0x1b
        /*004e*/ 	.short	0x00ff


	//----- nvinfo : EIATTR_MERCURY_ISA_VERSION
	.align		4
        /*0050*/ 	.byte	0x03, 0x5f
        /*0052*/ 	.short	0x0101


	//----- nvinfo : EIATTR_VRC_CTA_INIT_COUNT
	.align		4
        /*0054*/ 	.byte	0x02, 0x4a
	.zero		1
	.zero		1


	//----- nvinfo : EIATTR_EXIT_INSTR_OFFSETS
	.align		4
        /*0058*/ 	.byte	0x04, 0x1c
        /*005a*/ 	.short	(.L_151 - .L_150)


	//   ....[0]....
.L_150:
        /*005c*/ 	.word	0x00000090


	//   ....[1]....
        /*0060*/ 	.word	0x00000a10


	//----- nvinfo : EIATTR_CRS_STACK_SIZE
	.align		4
.L_151:
        /*0064*/ 	.byte	0x04, 0x1e
        /*0066*/ 	.short	(.L_153 - .L_152)
.L_152:
        /*0068*/ 	.word	0x00000000


	//----- nvinfo : EIATTR_CBANK_PARAM_SIZE
	.align		4
.L_153:
        /*006c*/ 	.byte	0x03, 0x19
        /*006e*/ 	.short	0x0020


	//----- nvinfo : EIATTR_PARAM_CBANK
	.align		4
        /*0070*/ 	.byte	0x04, 0x0a
        /*0072*/ 	.short	(.L_155 - .L_154)
	.align		4
.L_154:
        /*0074*/ 	.word	index@(.nv.constant0._Z15ComptPopulationP10PopulationPdS1_d)
        /*0078*/ 	.short	0x0380
        /*007a*/ 	.short	0x0020


	//----- nvinfo : EIATTR_SW_WAR
	.align		4
.L_155:
        /*007c*/ 	.byte	0x04, 0x36
        /*007e*/ 	.short	(.L_157 - .L_156)
.L_156:
        /*0080*/ 	.word	0x00000008
.L_157:


//--------------------- .nv.info._Z20ParallelComputeStatsP10PopulationPd --------------------------
	.section	.nv.info._Z20ParallelComputeStatsP10PopulationPd,"",@"SHT_CUDA_INFO"
	.sectionflags	@""
	.align	4


	//----- nvinfo : EIATTR_CUDA_API_VERSION
	.align		4
        /*0000*/ 	.byte	0x04, 0x37
        /*0002*/ 	.short	(.L_159 - .L_158)
.L_158:
        /*0004*/ 	.word	0x00000082


	//----- nvinfo : EIATTR_KPARAM_INFO
	.align		4
.L_159:
        /*0008*/ 	.byte	0x04, 0x17
        /*000a*/ 	.short	(.L_161 - .L_160)
.L_160:
        /*000c*/ 	.word	0x00000000
        /*0010*/ 	.short	0x0001
        /*0012*/ 	.short	0x0008
        /*0014*/ 	.byte	0x00, 0xf5, 0x21, 0x00


	//----- nvinfo : EIATTR_KPARAM_INFO
	.align		4
.L_161:
        /*0018*/ 	.byte	0x04, 0x17
        /*001a*/ 	.short	(.L_163 - .L_162)
.L_162:
        /*001c*/ 	.word	0x00000000
        /*0020*/ 	.short	0x0000
        /*0022*/ 	.short	0x0000
        /*0024*/ 	.byte	0x00, 0xf5, 0x21, 0x00


	//----- nvinfo : EIATTR_SPARSE_MMA_MASK
	.align		4
.L_163:
        /*0028*/ 	.byte	0x03, 0x50
        /*002a*/ 	.short	0x0000


	//----- nvinfo : EIATTR_MAXREG_COUNT
	.align		4
        /*002c*/ 	.byte	0x03, 0x1b
        /*002e*/ 	.short	0x00ff


	//----- nvinfo : EIATTR_NUM_BARRIERS
	.align		4
        /*0030*/ 	.byte	0x02, 0x4c
        /*0032*/ 	.byte	0x01
	.zero		1


	//----- nvinfo : EIATTR_MERCURY_ISA_VERSION
	.align		4
        /*0034*/ 	.byte	0x03, 0x5f
        /*0036*/ 	.short	0x0101


	//----- nvinfo : EIATTR_VRC_CTA_INIT_COUNT
	.align		4
        /*0038*/ 	.byte	0x02, 0x4a
	.zero		1
	.zero		1


	//----- nvinfo : EIATTR_EXIT_INSTR_OFFSETS
	.align		4
        /*003c*/ 	.byte	0x04, 0x1c
        /*003e*/ 	.short	(.L_165 - .L_164)


	//   ....[0]....
.L_164:
        /*0040*/ 	.word	0x00000040


	//   ....[1]....
        /*0044*/ 	.word	0x000013d0


	//   ....[2]....
        /*0048*/ 	.word	0x000026e0


	//----- nvinfo : EIATTR_CRS_STACK_SIZE
	.align		4
.L_165:
        /*004c*/ 	.byte	0x04, 0x1e
        /*004e*/ 	.short	(.L_167 - .L_166)
.L_166:
        /*0050*/ 	.word	0x00000000


	//----- nvinfo : EIATTR_CBANK_PARAM_SIZE
	.align		4
.L_167:
        /*0054*/ 	.byte	0x03, 0x19
        /*0056*/ 	.short	0x0010


	//----- nvinfo : EIATTR_PARAM_CBANK
	.align		4
        /*0058*/ 	.byte	0x04, 0x0a
        /*005a*/ 	.short	(.L_169 - .L_168)
	.align		4
.L_168:
        /*005c*/ 	.word	index@(.nv.constant0._Z20ParallelComputeStatsP10PopulationPd)
        /*0060*/ 	.short	0x0380
        /*0062*/ 	.short	0x0010


	//----- nvinfo : EIATTR_SW_WAR
	.align		4
.L_169:
        /*0064*/ 	.byte	0x04, 0x36
        /*0066*/ 	.short	(.L_171 - .L_170)
.L_170:
        /*0068*/ 	.word	0x00000008
.L_171:


//--------------------- .nv.callgraph             --------------------------
	.section	.nv.callgraph,"",@"SHT_CUDA_CALLGRAPH"
	.align	4
	.sectionentsize	8
	.align		4
        /*0000*/ 	.word	0x00000000
	.align		4
        /*0004*/ 	.word	0xffffffff
	.align		4
        /*0008*/ 	.word	0x00000000
	.align		4
        /*000c*/ 	.word	0xfffffffe
	.align		4
        /*0010*/ 	.word	0x00000000
	.align		4
        /*0014*/ 	.word	0xfffffffd
	.align		4
        /*0018*/ 	.word	0x00000000
	.align		4
        /*001c*/ 	.word	0xfffffffc


//--------------------- .text._Z15MinMaxDoubleValiPdS_S_ --------------------------
	.section	.text._Z15MinMaxDoubleValiPdS_S_,"ax",@progbits
	.align	128
        .global         _Z15MinMaxDoubleValiPdS_S_
        .type           _Z15MinMaxDoubleValiPdS_S_,@function
        .size           _Z15MinMaxDoubleValiPdS_S_,(.L_x_193 - _Z15MinMaxDoubleValiPdS_S_)
        .other          _Z15MinMaxDoubleValiPdS_S_,@"STO_CUDA_ENTRY STV_DEFAULT"
_Z15MinMaxDoubleValiPdS_S_:
.text._Z15MinMaxDoubleValiPdS_S_:
[----:B------:R-:W-:Y:S01]  /*0000*/  LDC R1, c[0x0][0x37c] ;  /* 0x0000df00ff017b82 */ /* 0x000fe20000000800 */
[----:B------:R-:W0:Y:S01]  /*0010*/  S2R R0, SR_TID.X ;  /* 0x0000000000007919 */ /* 0x000e220000002100 */
[----:B------:R-:W0:Y:S02]  /*0020*/  LDCU UR14, c[0x0][0x360] ;  /* 0x00006c00ff0e77ac */ /* 0x000e240008000800 */
[----:B0-----:R-:W-:-:S13]  /*0030*/  ISETP.GE.U32.AND P0, PT, R0, UR14, PT ;  /* 0x0000000e00007c0c */ /* 0x001fda000bf06070 */
[----:B------:R-:W-:Y:S05]  /*0040*/  @P0 EXIT ;  /* 0x000000000000094d */ /* 0x000fea0003800000 */
[----:B------:R-:W0:Y:S01]  /*0050*/  I2F.U32.RP R4, UR14 ;  /* 0x0000000e00047d06 */ /* 0x000e220008209000 */
[----:B------:R-:W1:Y:S01]  /*0060*/  LDC R6, c[0x0][0x380] ;  /* 0x0000e000ff067b82 */ /* 0x000e620000000800 */
[----:B------:R-:W-:Y:S01]  /*0070*/  ISETP.NE.U32.AND P2, PT, RZ, UR14, PT ;  /* 0x0000000eff007c0c */ /* 0x000fe2000bf45070 */
[----:B------:R-:W2:Y:S05]  /*0080*/  LDCU.64 UR12, c[0x0][0x358] ;  /* 0x00006b00ff0c77ac */ /* 0x000eaa0008000a00 */
[----:B0-----:R-:W0:Y:S02]  /*0090*/  MUFU.RCP R4, R4 ;  /* 0x0000000400047308 */ /* 0x001e240000001000 */
[----:B0-----:R-:W-:-:S06]  /*00a0*/  VIADD R2, R4, 0xffffffe ;  /* 0x0ffffffe04027836 */ /* 0x001fcc0000000000 */
[----:B------:R0:W3:Y:S02]  /*00b0*/  F2I.FTZ.U32.TRUNC.NTZ R3, R2 ;  /* 0x0000000200037305 */ /* 0x0000e4000021f000 */
[----:B0-----:R-:W-:Y:S02]  /*00c0*/  IMAD.MOV.U32 R2, RZ, RZ, RZ ;  /* 0x000000ffff027224 */ /* 0x001fe400078e00ff */
[----:B---3--:R-:W-:-:S04]  /*00d0*/  IMAD.MOV R5, RZ, RZ, -R3 ;  /* 0x000000ffff057224 */ /* 0x008fc800078e0a03 */
[----:B------:R-:W-:-:S04]  /*00e0*/  IMAD R5, R5, UR14, RZ ;  /* 0x0000000e05057c24 */ /* 0x000fc8000f8e02ff */
[----:B------:R-:W-:-:S06]  /*00f0*/  IMAD.HI.U32 R3, R3, R5, R2 ;  /* 0x0000000503037227 */ /* 0x000fcc00078e0002 */
[----:B-1----:R-:W-:-:S04]  /*0100*/  IMAD.HI.U32 R3, R3, R6, RZ ;  /* 0x0000000603037227 */ /* 0x002fc800078e00ff */
[----:B------:R-:W-:-:S04]  /*0110*/  IMAD.MOV R5, RZ, RZ, -R3 ;  /* 0x000000ffff057224 */ /* 0x000fc800078e0a03 */
[----:B------:R-:W-:-:S05]  /*0120*/  IMAD R4, R5, UR14, R6 ;  /* 0x0000000e05047c24 */ /* 0x000fca000f8e0206 */
[----:B------:R-:W-:-:S13]  /*0130*/  ISETP.GE.U32.AND P0, PT, R4, UR14, PT ;  /* 0x0000000e04007c0c */ /* 0x000fda000bf06070 */
[----:B------:R-:W-:Y:S02]  /*0140*/  @P0 VIADD R4, R4, -UR14 ;  /* 0x8000000e04040c36 */ /* 0x000fe40008000000 */
[----:B------:R-:W-:-:S03]  /*0150*/  @P0 VIADD R3, R3, 0x1 ;  /* 0x0000000103030836 */ /* 0x000fc60000000000 */
[----:B------:R-:W-:-:S13]  /*0160*/  ISETP.GE.U32.AND P1, PT, R4, UR14, PT ;  /* 0x0000000e04007c0c */ /* 0x000fda000bf26070 */
[----:B------:R-:W-:Y:S01]  /*0170*/  @P1 VIADD R3, R3, 0x1 ;  /* 0x0000000103031836 */ /* 0x000fe20000000000 */
[----:B------:R-:W-:-:S05]  /*0180*/  @!P2 LOP3.LUT R3, RZ, UR14, RZ, 0x33, !PT ;  /* 0x0000000eff03ac12 */ /* 0x000fca000f8e33ff */
[----:B------:R-:W-:Y:S02]  /*0190*/  IMAD.MOV R5, RZ, RZ, -R3 ;  /* 0x000000ffff057224 */ /* 0x000fe400078e0a03 */
[----:B------:R-:W-:Y:S02]  /*01a0*/  VIADD R2, R3, 0x1 ;  /* 0x0000000103027836 */ /* 0x000fe40000000000 */
[----:B------:R-:W-:Y:S02]  /*01b0*/  IMAD R5, R5, UR14, R6 ;  /* 0x0000000e05057c24 */ /* 0x000fe4000f8e0206 */
[----:B------:R-:W0:Y:S03]  /*01c0*/  LDC.64 R6, c[0x0][0x388] ;  /* 0x0000e200ff067b82 */ /* 0x000e260000000a00 */
[----:B------:R-:W-:-:S13]  /*01d0*/  ISETP.GE.U32.AND P0, PT, R0, R5, PT ;  /* 0x000000050000720c */ /* 0x000fda0003f06070 */
[----:B------:R-:W-:Y:S01]  /*01e0*/  @P0 IMAD.MOV R2, RZ, RZ, R3 ;  /* 0x000000ffff020224 */ /* 0x000fe200078e0203 */
[----:B------:R-:W-:-:S03]  /*01f0*/  SEL R3, R5, RZ, P0 ;  /* 0x000000ff05037207 */ /* 0x000fc60000000000 */
[----:B------:R-:W-:-:S04]  /*0200*/  IMAD R10, R0, R2, RZ ;  /* 0x00000002000a7224 */ /* 0x000fc800078e02ff */
[----:B------:R-:W-:-:S04]  /*0210*/  IMAD.IADD R5, R10, 0x1, R3 ;  /* 0x000000010a057824 */ /* 0x000fc800078e0203 */
[----:B0-----:R-:W-:-:S06]  /*0220*/  IMAD.WIDE R16, R5, 0x8, R6 ;  /* 0x0000000805107825 */ /* 0x001fcc00078e0206 */
[----:B--2---:R-:W2:Y:S01]  /*0230*/  LDG.E.64 R16, desc[UR12][R16.64] ;  /* 0x0000000c10107981 */ /* 0x004ea2000c1e1b00 */
[----:B------:R-:W-:Y:S01]  /*0240*/  ISETP.GE.AND P0, PT, R2, 0x2, PT ;  /* 0x000000020200780c */ /* 0x000fe20003f06270 */
[----:B------:R-:W-:Y:S01]  /*0250*/  BSSY.RECONVERGENT B0, `(.L_x_0) ;  /* 0x00000a3000007945 */ /* 0x000fe20003800200 */
[----:B--2---:R-:W-:Y:S02]  /*0260*/  IMAD.MOV.U32 R8, RZ, RZ, R16 ;  /* 0x000000ffff087224 */ /* 0x004fe400078e0010 */
[----:B------:R-:W-:-:S09]  /*0270*/  IMAD.MOV.U32 R9, RZ, RZ, R17 ;  /* 0x000000ffff097224 */ /* 0x000fd200078e0011 */
[----:B------:R-:W-:Y:S05]  /*0280*/  @!P0 BRA `(.L_x_1) ;  /* 0x00000008007c8947 */ /* 0x000fea0003800000 */
[----:B------:R-:W-:Y:S01]  /*0290*/  VIADD R4, R5, 0x2 ;  /* 0x0000000205047836 */ /* 0x000fe20000000000 */
[----:B------:R-:W-:Y:S01]  /*02a0*/  BSSY.RECONVERGENT B1, `(.L_x_2) ;  /* 0x0000057000017945 */ /* 0x000fe20003800200 */
[----:B------:R-:W-:-:S03]  /*02b0*/  IMAD.MOV.U32 R9, RZ, RZ, R17 ;  /* 0x000000ffff097224 */ /* 0x000fc600078e0011 */
[----:B------:R-:W-:Y:S02]  /*02c0*/  VIADDMNMX R4, R5, R2, R4, !PT ;  /* 0x0000000205047246 */ /* 0x000fe40007800104 */
[----:B------:R-:W-:Y:S02]  /*02d0*/  LOP3.LUT R2, RZ, R10, RZ, 0x33, !PT ;  /* 0x0000000aff027212 */ /* 0x000fe400078e33ff */
[----:B------:R-:W-:Y:S02]  /*02e0*/  IADD3 R8, PT, PT, R4, -0x2, -R5 ;  /* 0xfffffffe04087810 */ /* 0x000fe40007ffe805 */
[----:B------:R-:W-:Y:S01]  /*02f0*/  IADD3 R3, PT, PT, -R3, R4, R2 ;  /* 0x0000000403037210 */ /* 0x000fe20007ffe102 */
[----:B------:R-:W-:Y:S01]  /*0300*/  VIADD R2, R5, 0x1 ;  /* 0x0000000105027836 */ /* 0x000fe20000000000 */
[----:B------:R-:W-:Y:S01]  /*0310*/  ISETP.GE.U32.AND P0, PT, R8, 0x7, PT ;  /* 0x000000070800780c */ /* 0x000fe20003f06070 */
[----:B------:R-:W-:Y:S01]  /*0320*/  IMAD.MOV.U32 R8, RZ, RZ, R16 ;  /* 0x000000ffff087224 */ /* 0x000fe200078e0010 */
[----:B------:R-:W-:-:S11]  /*0330*/  LOP3.LUT R4, R3, 0x7, RZ, 0xc0, !PT ;  /* 0x0000000703047812 */ /* 0x000fd600078ec0ff */
[----:B------:R-:W-:Y:S05]  /*0340*/  @!P0 BRA `(.L_x_3) ;  /* 0x0000000400308947 */ /* 0x000fea0003800000 */
[----:B------:R-:W0:Y:S01]  /*0350*/  LDC.64 R10, c[0x0][0x388] ;  /* 0x0000e200ff0a7b82 */ /* 0x000e220000000a00 */
[----:B------:R-:W-:Y:S01]  /*0360*/  LOP3.LUT R26, R3, 0xfffffff8, RZ, 0xc0, !PT ;  /* 0xfffffff8031a7812 */ /* 0x000fe200078ec0ff */
[----:B------:R-:W-:Y:S01]  /*0370*/  BSSY.RECONVERGENT B2, `(.L_x_4) ;  /* 0x0000044000027945 */ /* 0x000fe20003800200 */
[----:B------:R-:W-:Y:S02]  /*0380*/  IMAD.MOV.U32 R14, RZ, RZ, R16 ;  /* 0x000000ffff0e7224 */ /* 0x000fe400078e0010 */
[----:B------:R-:W-:Y:S02]  /*0390*/  IMAD.MOV.U32 R15, RZ, RZ, R17 ;  /* 0x000000ffff0f7224 */ /* 0x000fe400078e0011 */
[----:B------:R-:W-:Y:S01]  /*03a0*/  IMAD.MOV R26, RZ, RZ, -R26 ;  /* 0x000000ffff1a7224 */ /* 0x000fe200078e0a1a */
[----:B0-----:R-:W-:-:S05]  /*03b0*/  IADD3 R10, P0, PT, R10, 0x20, RZ ;  /* 0x000000200a0a7810 */ /* 0x001fca0007f1e0ff */
[----:B------:R-:W-:-:S08]  /*03c0*/  IMAD.X R11, RZ, RZ, R11, P0 ;  /* 0x000000ffff0b7224 */ /* 0x000fd000000e060b */
.L_x_5:
[----:B------:R-:W-:-:S05]  /*03d0*/  IMAD.WIDE R28, R2, 0x8, R10 ;  /* 0x00000008021c7825 */ /* 0x000fca00078e020a */
[----:B------:R-:W2:Y:S04]  /*03e0*/  LDG.E.64 R8, desc[UR12][R28.64+-0x20] ;  /* 0xffffe00c1c087981 */ /* 0x000ea8000c1e1b00 */
[----:B------:R-:W3:Y:S04]  /*03f0*/  LDG.E.64 R12, desc[UR12][R28.64+-0x18] ;  /* 0xffffe80c1c0c7981 */ /* 0x000ee8000c1e1b00 */
[----:B------:R-:W4:Y:S04]  /*0400*/  LDG.E.64 R22, desc[UR12][R28.64+-0x10] ;  /* 0xfffff00c1c167981 */ /* 0x000f28000c1e1b00 */
[----:B------:R-:W5:Y:S04]  /*0410*/  LDG.E.64 R20, desc[UR12][R28.64+-0x8] ;  /* 0xfffff80c1c147981 */ /* 0x000f68000c1e1b00 */
[----:B------:R-:W5:Y:S01]  /*0420*/  LDG.E.64 R18, desc[UR12][R28.64] ;  /* 0x0000000c1c127981 */ /* 0x000f62000c1e1b00 */
[----:B--2---:R-:W-:-:S02]  /*0430*/  DSETP.GT.AND P0, PT, R14, R8, PT ;  /* 0x000000080e00722a */ /* 0x004fc40003f04000 */
[----:B------:R-:W-:-:S04]  /*0440*/  DSETP.GEU.AND P1, PT, R16, R8, PT ;  /* 0x000000081000722a */ /* 0x000fc80003f2e000 */
[C---:B------:R-:W-:Y:S02]  /*0450*/  FSEL R14, R8.reuse, R14, P0 ;  /* 0x0000000e080e7208 */ /* 0x040fe40000000000 */
[C---:B------:R-:W-:Y:S02]  /*0460*/  FSEL R15, R9.reuse, R15, P0 ;  /* 0x0000000f090f7208 */ /* 0x040fe40000000000 */
[----:B------:R-:W-:Y:S02]  /*0470*/  FSEL R8, R8, R16, !P1 ;  /* 0x0000001008087208 */ /* 0x000fe40004800000 */
[----:B------:R-:W-:Y:S02]  /*0480*/  FSEL R9, R9, R17, !P1 ;  /* 0x0000001109097208 */ /* 0x000fe40004800000 */
[----:B------:R-:W2:Y:S01]  /*0490*/  LDG.E.64 R16, desc[UR12][R28.64+0x8] ;  /* 0x0000080c1c107981 */ /* 0x000ea2000c1e1b00 */
[----:B---3--:R-:W-:-:S06]  /*04a0*/  DSETP.GT.AND P0, PT, R14, R12, PT ;  /* 0x0000000c0e00722a */ /* 0x008fcc0003f04000 */
[----:B------:R-:W-:Y:S02]  /*04b0*/  FSEL R24, R12, R14, P0 ;  /* 0x0000000e0c187208 */ /* 0x000fe40000000000 */
[----:B------:R-:W-:Y:S02]  /*04c0*/  FSEL R25, R13, R15, P0 ;  /* 0x0000000f0d197208 */ /* 0x000fe40000000000 */
[----:B------:R-:W3:Y:S01]  /*04d0*/  LDG.E.64 R14, desc[UR12][R28.64+0x10] ;  /* 0x0000100c1c0e7981 */ /* 0x000ee2000c1e1b00 */
[----:B------:R-:W-:-:S06]  /*04e0*/  DSETP.GEU.AND P1, PT, R8, R12, PT ;  /* 0x0000000c0800722a */ /* 0x000fcc0003f2e000 */
[----:B------:R-:W-:Y:S02]  /*04f0*/  FSEL R12, R12, R8, !P1 ;  /* 0x000000080c0c7208 */ /* 0x000fe40004800000 */
[----:B------:R-:W-:Y:S02]  /*0500*/  FSEL R13, R13, R9, !P1 ;  /* 0x000000090d0d7208 */ /* 0x000fe40004800000 */
[----:B------:R-:W3:Y:S01]  /*0510*/  LDG.E.64 R8, desc[UR12][R28.64+0x18] ;  /* 0x0000180c1c087981 */ /* 0x000ee2000c1e1b00 */
[----:B----4-:R-:W-:-:S03]  /*0520*/  DSETP.GT.AND P0, PT, R24, R22, PT ;  /* 0x000000161800722a */ /* 0x010fc60003f04000 */
[----:B------:R-:W-:-:S03]  /*0530*/  DSETP.GEU.AND P1, PT, R12, R22, PT ;  /* 0x000000160c00722a */ /* 0x000fc60003f2e000 */
[C---:B------:R-:W-:Y:S02]  /*0540*/  FSEL R24, R22.reuse, R24, P0 ;  /* 0x0000001816187208 */ /* 0x040fe40000000000 */
[C---:B------:R-:W-:Y:S02]  /*0550*/  FSEL R25, R23.reuse, R25, P0 ;  /* 0x0000001917197208 */ /* 0x040fe40000000000 */
[----:B------:R-:W-:Y:S02]  /*0560*/  FSEL R12, R22, R12, !P1 ;  /* 0x0000000c160c7208 */ /* 0x000fe40004800000 */
[----:B------:R-:W-:Y:S02]  /*0570*/  FSEL R13, R23, R13, !P1 ;  /* 0x0000000d170d7208 */ /* 0x000fe40004800000 */
[----:B-----5:R-:W-:-:S04]  /*0580*/  DSETP.GT.AND P0, PT, R24, R20, PT ;  /* 0x000000141800722a */ /* 0x020fc80003f04000 */
[----:B------:R-:W-:Y:S02]  /*0590*/  DSETP.GEU.AND P1, PT, R12, R20, PT ;  /* 0x000000140c00722a */ /* 0x000fe40003f2e000 */
[C---:B------:R-:W-:Y:S02]  /*05a0*/  FSEL R22, R20.reuse, R24, P0 ;  /* 0x0000001814167208 */ /* 0x040fe40000000000 */
[C---:B------:R-:W-:Y:S02]  /*05b0*/  FSEL R23, R21.reuse, R25, P0 ;  /* 0x0000001915177208 */ /* 0x040fe40000000000 */
[----:B------:R-:W-:Y:S02]  /*05c0*/  FSEL R12, R20, R12, !P1 ;  /* 0x0000000c140c7208 */ /* 0x000fe40004800000 */
[----:B------:R-:W-:Y:S02]  /*05d0*/  FSEL R13, R21, R13, !P1 ;  /* 0x0000000d150d7208 */ /* 0x000fe40004800000 */
[----:B------:R-:W-:-:S04]  /*05e0*/  DSETP.GT.AND P0, PT, R22, R18, PT ;  /* 0x000000121600722a */ /* 0x000fc80003f04000 */
[----:B------:R-:W-:Y:S02]  /*05f0*/  DSETP.GEU.AND P1, PT, R12, R18, PT ;  /* 0x000000120c00722a */ /* 0x000fe40003f2e000 */
[C---:B------:R-:W-:Y:S02]  /*0600*/  FSEL R20, R18.reuse, R22, P0 ;  /* 0x0000001612147208 */ /* 0x040fe40000000000 */
[C---:B------:R-:W-:Y:S02]  /*0610*/  FSEL R21, R19.reuse, R23, P0 ;  /* 0x0000001713157208 */ /* 0x040fe40000000000 */
[----:B------:R-:W-:Y:S02]  /*0620*/  FSEL R12, R18, R12, !P1 ;  /* 0x0000000c120c7208 */ /* 0x000fe40004800000 */
[----:B------:R-:W-:Y:S01]  /*0630*/  FSEL R13, R19, R13, !P1 ;  /* 0x0000000d130d7208 */ /* 0x000fe20004800000 */
[----:B------:R-:W-:-:S05]  /*0640*/  VIADD R26, R26, 0x8 ;  /* 0x000000081a1a7836 */ /* 0x000fca0000000000 */
[----:B------:R-:W-:Y:S01]  /*0650*/  ISETP.NE.AND P2, PT, R26, RZ, PT ;  /* 0x000000ff1a00720c */ /* 0x000fe20003f45270 */
[----:B------:R-:W-:Y:S02]  /*0660*/  VIADD R5, R5, 0x8 ;  /* 0x0000000805057836 */ /* 0x000fe40000000000 */
[----:B------:R-:W-:Y:S01]  /*0670*/  VIADD R2, R2, 0x8 ;  /* 0x0000000802027836 */ /* 0x000fe20000000000 */
[--C-:B--2---:R-:W-:Y:S02]  /*0680*/  DSETP.GT.AND P0, PT, R20, R16.reuse, PT ;  /* 0x000000101400722a */ /* 0x104fe40003f04000 */
[----:B------:R-:W-:-:S04]  /*0690*/  DSETP.GEU.AND P1, PT, R12, R16, PT ;  /* 0x000000100c00722a */ /* 0x000fc80003f2e000 */
[C---:B------:R-:W-:Y:S02]  /*06a0*/  FSEL R18, R16.reuse, R20, P0 ;  /* 0x0000001410127208 */ /* 0x040fe40000000000 */
[C---:B------:R-:W-:Y:S02]  /*06b0*/  FSEL R19, R17.reuse, R21, P0 ;  /* 0x0000001511137208 */ /* 0x040fe40000000000 */
[----:B------:R-:W-:Y:S02]  /*06c0*/  FSEL R12, R16, R12, !P1 ;  /* 0x0000000c100c7208 */ /* 0x000fe40004800000 */
[----:B------:R-:W-:Y:S02]  /*06d0*/  FSEL R13, R17, R13, !P1 ;  /* 0x0000000d110d7208 */ /* 0x000fe40004800000 */
[----:B---3--:R-:W-:-:S04]  /*06e0*/  DSETP.GT.AND P0, PT, R18, R14, PT ;  /* 0x0000000e1200722a */ /* 0x008fc80003f04000 */
        /* <DEDUP_REMOVED lines=11> */
[----:B------:R-:W-:Y:S06]  /*07a0*/  @P2 BRA `(.L_x_5) ;  /* 0xfffffffc00082947 */ /* 0x000fec000383ffff */
[----:B------:R-:W-:Y:S05]  /*07b0*/  BSYNC.RECONVERGENT B2 ;  /* 0x0000000000027941 */ /* 0x000fea0003800200 */
.L_x_4:
[----:B------:R-:W-:Y:S02]  /*07c0*/  IMAD.MOV.U32 R8, RZ, RZ, R16 ;  /* 0x000000ffff087224 */ /* 0x000fe400078e0010 */
[----:B------:R-:W-:Y:S02]  /*07d0*/  IMAD.MOV.U32 R9, RZ, RZ, R17 ;  /* 0x000000ffff097224 */ /* 0x000fe400078e0011 */
[----:B------:R-:W-:Y:S02]  /*07e0*/  VIADD R2, R5, 0x1 ;  /* 0x0000000105027836 */ /* 0x000fe40000000000 */
[----:B------:R-:W-:Y:S02]  /*07f0*/  IMAD.MOV.U32 R16, RZ, RZ, R14 ;  /* 0x000000ffff107224 */ /* 0x000fe400078e000e */
[----:B------:R-:W-:-:S07]  /*0800*/  IMAD.MOV.U32 R17, RZ, RZ, R15 ;  /* 0x000000ffff117224 */ /* 0x000fce00078e000f */
.L_x_3:
[----:B------:R-:W-:Y:S05]  /*0810*/  BSYNC.RECONVERGENT B1 ;  /* 0x0000000000017941 */ /* 0x000fea0003800200 */
.L_x_2:
[----:B------:R-:W-:-:S13]  /*0820*/  ISETP.NE.AND P0, PT, R4, RZ, PT ;  /* 0x000000ff0400720c */ /* 0x000fda0003f05270 */
[----:B------:R-:W-:Y:S05]  /*0830*/  @!P0 BRA `(.L_x_1) ;  /* 0x0000000400108947 */ /* 0x000fea0003800000 */
[----:B------:R-:W-:Y:S01]  /*0840*/  ISETP.GE.U32.AND P1, PT, R4, 0x4, PT ;  /* 0x000000040400780c */ /* 0x000fe20003f26070 */
[----:B------:R-:W-:Y:S01]  /*0850*/  BSSY.RECONVERGENT B1, `(.L_x_6) ;  /* 0x0000022000017945 */ /* 0x000fe20003800200 */
[----:B------:R-:W-:-:S04]  /*0860*/  LOP3.LUT R20, R3, 0x3, RZ, 0xc0, !PT ;  /* 0x0000000303147812 */ /* 0x000fc800078ec0ff */
[----:B------:R-:W-:-:S07]  /*0870*/  ISETP.NE.AND P0, PT, R20, RZ, PT ;  /* 0x000000ff1400720c */ /* 0x000fce0003f05270 */
[----:B------:R-:W-:Y:S06]  /*0880*/  @!P1 BRA `(.L_x_7) ;  /* 0x0000000000789947 */ /* 0x000fec0003800000 */
[----:B------:R-:W-:-:S05]  /*0890*/  IMAD.WIDE R14, R2, 0x8, R6 ;  /* 0x00000008020e7825 */ /* 0x000fca00078e0206 */
[----:B------:R-:W2:Y:S04]  /*08a0*/  LDG.E.64 R18, desc[UR12][R14.64] ;  /* 0x0000000c0e127981 */ /* 0x000ea8000c1e1b00 */
[----:B------:R-:W3:Y:S04]  /*08b0*/  LDG.E.64 R10, desc[UR12][R14.64+0x8] ;  /* 0x0000080c0e0a7981 */ /* 0x000ee8000c1e1b00 */
[----:B------:R-:W4:Y:S04]  /*08c0*/  LDG.E.64 R4, desc[UR12][R14.64+0x10] ;  /* 0x0000100c0e047981 */ /* 0x000f28000c1e1b00 */
[----:B------:R-:W5:Y:S01]  /*08d0*/  LDG.E.64 R12, desc[UR12][R14.64+0x18] ;  /* 0x0000180c0e0c7981 */ /* 0x000f62000c1e1b00 */
[----:B------:R-:W-:Y:S01]  /*08e0*/  VIADD R2, R2, 0x4 ;  /* 0x0000000402027836 */ /* 0x000fe20000000000 */
[----:B--2---:R-:W-:-:S02]  /*08f0*/  DSETP.GT.AND P1, PT, R16, R18, PT ;  /* 0x000000121000722a */ /* 0x004fc40003f24000 */
        /* <DEDUP_REMOVED lines=11> */
[----:B----4-:R-:W-:-:S04]  /*09b0*/  DSETP.GT.AND P1, PT, R16, R4, PT ;  /* 0x000000041000722a */ /* 0x010fc80003f24000 */
[----:B------:R-:W-:Y:S02]  /*09c0*/  DSETP.GEU.AND P2, PT, R8, R4, PT ;  /* 0x000000040800722a */ /* 0x000fe40003f4e000 */
        /* <DEDUP_REMOVED lines=9> */
[----:B------:R-:W-:-:S07]  /*0a60*/  FSEL R9, R13, R5, !P2 ;  /* 0x000000050d097208 */ /* 0x000fce0005000000 */
.L_x_7:
[----:B------:R-:W-:Y:S05]  /*0a70*/  BSYNC.RECONVERGENT B1 ;  /* 0x0000000000017941 */ /* 0x000fea0003800200 */
.L_x_6:
[----:B------:R-:W-:Y:S05]  /*0a80*/  @!P0 BRA `(.L_x_1) ;  /* 0x00000000007c8947 */ /* 0x000fea0003800000 */
[----:B------:R-:W-:Y:S01]  /*0a90*/  ISETP.NE.AND P1, PT, R20, 0x1, PT ;  /* 0x000000011400780c */ /* 0x000fe20003f25270 */
[----:B------:R-:W-:Y:S01]  /*0aa0*/  BSSY.RECONVERGENT B1, `(.L_x_8) ;  /* 0x0000014000017945 */ /* 0x000fe20003800200 */
[----:B------:R-:W-:-:S04]  /*0ab0*/  LOP3.LUT R3, R3, 0x1, RZ, 0xc0, !PT ;  /* 0x0000000103037812 */ /* 0x000fc800078ec0ff */
[----:B------:R-:W-:-:S07]  /*0ac0*/  ISETP.NE.U32.AND P0, PT, R3, 0x1, PT ;  /* 0x000000010300780c */ /* 0x000fce0003f05070 */
[----:B------:R-:W-:Y:S06]  /*0ad0*/  @!P1 BRA `(.L_x_9) ;  /* 0x0000000000409947 */ /* 0x000fec0003800000 */
[----:B------:R-:W-:-:S05]  /*0ae0*/  IMAD.WIDE R4, R2, 0x8, R6 ;  /* 0x0000000802047825 */ /* 0x000fca00078e0206 */
[----:B------:R-:W2:Y:S04]  /*0af0*/  LDG.E.64 R10, desc[UR12][R4.64] ;  /* 0x0000000c040a7981 */ /* 0x000ea8000c1e1b00 */
[----:B------:R-:W3:Y:S01]  /*0b00*/  LDG.E.64 R12, desc[UR12][R4.64+0x8] ;  /* 0x0000080c040c7981 */ /* 0x000ee2000c1e1b00 */
        /* <DEDUP_REMOVED lines=12> */
[----:B------:R-:W-:-:S07]  /*0bd0*/  FSEL R9, R13, R9, !P2 ;  /* 0x000000090d097208 */ /* 0x000fce0005000000 */
.L_x_9:
[----:B------:R-:W-:Y:S05]  /*0be0*/  BSYNC.RECONVERGENT B1 ;  /* 0x0000000000017941 */ /* 0x000fea0003800200 */
.L_x_8:
[----:B------:R-:W-:Y:S05]  /*0bf0*/  @P0 BRA `(.L_x_1) ;  /* 0x0000000000200947 */ /* 0x000fea0003800000 */
[----:B------:R-:W-:-:S06]  /*0c00*/  IMAD.WIDE R2, R2, 0x8, R6 ;  /* 0x0000000802027825 */ /* 0x000fcc00078e0206 */
[----:B------:R-:W2:Y:S02]  /*0c10*/  LDG.E.64 R2, desc[UR12][R2.64] ;  /* 0x0000000c02027981 */ /* 0x000ea4000c1e1b00 */
[--C-:B--2---:R-:W-:Y:S02]  /*0c20*/  DSETP.GEU.AND P1, PT, R8, R2.reuse, PT ;  /* 0x000000020800722a */ /* 0x104fe40003f2e000 */
[----:B------:R-:W-:-:S06]  /*0c30*/  DSETP.GT.AND P0, PT, R16, R2, PT ;  /* 0x000000021000722a */ /* 0x000fcc0003f04000 */
[----:B------:R-:W-:Y:S02]  /*0c40*/  FSEL R16, R2, R16, P0 ;  /* 0x0000001002107208 */ /* 0x000fe40000000000 */
[----:B------:R-:W-:-:S04]  /*0c50*/  FSEL R17, R3, R17, P0 ;  /* 0x0000001103117208 */ /* 0x000fc80000000000 */
[----:B------:R-:W-:Y:S02]  /*0c60*/  @!P1 IMAD.MOV.U32 R8, RZ, RZ, R2 ;  /* 0x000000ffff089224 */ /* 0x000fe400078e0002 */
[----:B------:R-:W-:-:S07]  /*0c70*/  @!P1 IMAD.MOV.U32 R9, RZ, RZ, R3 ;  /* 0x000000ffff099224 */ /* 0x000fce00078e0003 */
.L_x_1:
[----:B------:R-:W-:Y:S05]  /*0c80*/  BSYNC.RECONVERGENT B0 ;  /* 0x0000000000007941 */ /* 0x000fea0003800200 */
.L_x_0:
[----:B------:R-:W0:Y:S01]  /*0c90*/  S2UR UR7, SR_CgaCtaId ;  /* 0x00000000000779c3 */ /* 0x000e220000008800 */
[----:B------:R-:W-:Y:S01]  /*0ca0*/  UMOV UR4, 0x400 ;  /* 0x0000040000047882 */ /* 0x000fe20000000000 */
[----:B------:R-:W-:Y:S01]  /*0cb0*/  ISETP.NE.AND P0, PT, R0, RZ, PT ;  /* 0x000000ff0000720c */ /* 0x000fe20003f05270 */
[----:B------:R-:W-:Y:S02]  /*0cc0*/  UIADD3 UR6, UPT, UPT, UR4, 0x2000, URZ ;  /* 0x0000200004067890 */ /* 0x000fe4000fffe0ff */
[----:B0-----:R-:W-:Y:S02]  /*0cd0*/  ULEA UR5, UR7, UR4, 0x18 ;  /* 0x0000000407057291 */ /* 0x001fe4000f8ec0ff */
[----:B------:R-:W-:-:S04]  /*0ce0*/  ULEA UR6, UR7, UR6, 0x18 ;  /* 0x0000000607067291 */ /* 0x000fc8000f8ec0ff */
[C---:B------:R-:W-:Y:S02]  /*0cf0*/  LEA R3, R0.reuse, UR5, 0x3 ;  /* 0x0000000500037c11 */ /* 0x040fe4000f8e18ff */
[----:B------:R-:W-:-:S03]  /*0d00*/  LEA R5, R0, UR6, 0x3 ;  /* 0x0000000600057c11 */ /* 0x000fc6000f8e18ff */
[----:B------:R0:W-:Y:S04]  /*0d10*/  STS.64 [R3], R16 ;  /* 0x0000001003007388 */ /* 0x0001e80000000a00 */
[----:B------:R0:W-:Y:S01]  /*0d20*/  STS.64 [R5], R8 ;  /* 0x0000000805007388 */ /* 0x0001e20000000a00 */
[----:B------:R-:W-:Y:S06]  /*0d30*/  BAR.SYNC.DEFER_BLOCKING 0x0 ;  /* 0x0000000000007b1d */ /* 0x000fec0000010000 */
[----:B------:R-:W-:Y:S05]  /*0d40*/  @P0 EXIT ;  /* 0x000000000000094d */ /* 0x000fea0003800000 */
[----:B------:R-:W1:Y:S01]  /*0d50*/  LDS.64 R20, [UR5] ;  /* 0x00000005ff147984 */ /* 0x000e620008000a00 */
[----:B------:R-:W-:-:S03]  /*0d60*/  UISETP.GE.U32.AND UP0, UPT, UR14, 0x2, UPT ;  /* 0x000000020e00788c */ /* 0x000fc6000bf06070 */
[----:B0-----:R-:W0:Y:S06]  /*0d70*/  LDS.64 R2, [UR5+0x2000] ;  /* 0x00200005ff027984 */ /* 0x001e2c0008000a00 */
[----:B------:R-:W-:Y:S05]  /*0d80*/  BRA.U !UP0, `(.L_x_10) ;  /* 0x0000000908607547 */ /* 0x000fea000b800000 */
[----:B------:R-:W-:Y:S02]  /*0d90*/  UIADD3 UR4, UPT, UPT, UR14, -0x2, URZ ;  /* 0xfffffffe0e047890 */ /* 0x000fe4000fffe0ff */
[----:B------:R-:W-:Y:S02]  /*0da0*/  UIADD3 UR7, UPT, UPT, UR14, -0x1, URZ ;  /* 0xffffffff0e077890 */ /* 0x000fe4000fffe0ff */
[----:B------:R-:W-:Y:S02]  /*0db0*/  UISETP.GE.U32.AND UP0, UPT, UR4, 0x7, UPT ;  /* 0x000000070400788c */ /* 0x000fe4000bf06070 */
[----:B------:R-:W-:Y:S01]  /*0dc0*/  ULOP3.LUT UR9, UR7, 0x7, URZ, 0xc0, !UPT ;  /* 0x0000000707097892 */ /* 0x000fe2000f8ec0ff */
[----:B------:R-:W-:-:S06]  /*0dd0*/  UMOV UR4, 0x1 ;  /* 0x0000000100047882 */ /* 0x000fcc0000000000 */
[----:B------:R-:W-:Y:S05]  /*0de0*/  BRA.U !UP0, `(.L_x_11) ;  /* 0x0000000508187547 */ /* 0x000fea000b800000 */
[----:B------:R-:W-:Y:S02]  /*0df0*/  ULOP3.LUT UR4, UR7, 0xfffffff8, URZ, 0xc0, !UPT ;  /* 0xfffffff807047892 */ /* 0x000fe4000f8ec0ff */
[----:B------:R-:W-:Y:S02]  /*0e00*/  UIADD3 UR10, UPT, UPT, UR5, 0x20, URZ ;  /* 0x00000020050a7890 */ /* 0x000fe4000fffe0ff */
[----:B------:R-:W-:Y:S02]  /*0e10*/  UIADD3 UR8, UPT, UPT, -UR4, URZ, URZ ;  /* 0x000000ff04087290 */ /* 0x000fe4000fffe1ff */
[----:B------:R-:W-:Y:S01]  /*0e20*/  UIADD3 UR11, UPT, UPT, UR6, 0x20, URZ ;  /* 0x00000020060b7890 */ /* 0x000fe2000fffe0ff */
[----:B------:R-:W-:-:S11]  /*0e30*/  UMOV UR4, URZ ;  /* 0x000000ff00047c82 */ /* 0x000fd60008000000 */
.L_x_12:
[----:B------:R-:W1:Y:S01]  /*0e40*/  LDS.64 R22, [UR10+-0x18] ;  /* 0xffffe80aff167984 */ /* 0x000e620008000a00 */
[----:B------:R-:W-:Y:S02]  /*0e50*/  UIADD3 UR8, UPT, UPT, UR8, 0x8, URZ ;  /* 0x0000000808087890 */ /* 0x000fe4000fffe0ff */
[----:B------:R-:W-:Y:S01]  /*0e60*/  UIADD3 UR4, UPT, UPT, UR4, 0x8, URZ ;  /* 0x0000000804047890 */ /* 0x000fe2000fffe0ff */
[----:B------:R-:W0:Y:S01]  /*0e70*/  LDS.64 R24, [UR11+-0x18] ;  /* 0xffffe80bff187984 */ /* 0x000e220008000a00 */
[----:B------:R-:W-:-:S03]  /*0e80*/  UISETP.NE.AND UP0, UPT, UR8, URZ, UPT ;  /* 0x000000ff0800728c */ /* 0x000fc6000bf05270 */
[----:B------:R-:W2:Y:S04]  /*0e90*/  LDS.128 R4, [UR10+-0x10] ;  /* 0xfffff00aff047984 */ /* 0x000ea80008000c00 */
[----:B------:R-:W3:Y:S04]  /*0ea0*/  LDS.128 R8, [UR11+-0x10] ;  /* 0xfffff00bff087984 */ /* 0x000ee80008000c00 */
[----:B------:R-:W4:Y:S04]  /*0eb0*/  LDS.128 R12, [UR10] ;  /* 0x0000000aff0c7984 */ /* 0x000f280008000c00 */
[----:B------:R-:W5:Y:S01]  /*0ec0*/  LDS.128 R16, [UR11] ;  /* 0x0000000bff107984 */ /* 0x000f620008000c00 */
[----:B-1----:R-:W-:-:S02]  /*0ed0*/  DSETP.GT.AND P0, PT, R20, R22, PT ;  /* 0x000000161400722a */ /* 0x002fc40003f04000 */
[----:B0-----:R-:W-:-:S04]  /*0ee0*/  DSETP.GEU.AND P1, PT, R2, R24, PT ;  /* 0x000000180200722a */ /* 0x001fc80003f2e000 */
[----:B------:R-:W-:Y:S02]  /*0ef0*/  FSEL R20, R22, R20, P0 ;  /* 0x0000001416147208 */ /* 0x000fe40000000000 */
[----:B------:R-:W-:Y:S02]  /*0f00*/  FSEL R21, R23, R21, P0 ;  /* 0x0000001517157208 */ /* 0x000fe40000000000 */
[----:B------:R-:W-:Y:S02]  /*0f10*/  FSEL R2, R24, R2, !P1 ;  /* 0x0000000218027208 */ /* 0x000fe40004800000 */
[----:B------:R-:W-:Y:S02]  /*0f20*/  FSEL R3, R25, R3, !P1 ;  /* 0x0000000319037208 */ /* 0x000fe40004800000 */
[----:B--2---:R-:W-:Y:S01]  /*0f30*/  DSETP.GT.AND P0, PT, R20, R4, PT ;  /* 0x000000041400722a */ /* 0x004fe20003f04000 */
[----:B------:R-:W0:Y:S03]  /*0f40*/  LDS.128 R24, [UR10+0x10] ;  /* 0x0000100aff187984 */ /* 0x000e260008000c00 */
[----:B---3--:R-:W-:-:S02]  /*0f50*/  DSETP.GEU.AND P1, PT, R2, R8, PT ;  /* 0x000000080200722a */ /* 0x008fc40003f2e000 */
[----:B------:R-:W-:Y:S02]  /*0f60*/  FSEL R4, R4, R20, P0 ;  /* 0x0000001404047208 */ /* 0x000fe40000000000 */
[----:B------:R-:W-:Y:S02]  /*0f70*/  FSEL R5, R5, R21, P0 ;  /* 0x0000001505057208 */ /* 0x000fe40000000000 */
[----:B------:R-:W-:Y:S01]  /*0f80*/  FSEL R2, R8, R2, !P1 ;  /* 0x0000000208027208 */ /* 0x000fe20004800000 */
[----:B------:R-:W1:Y:S01]  /*0f90*/  LDS.128 R20, [UR11+0x10] ;  /* 0x0000100bff147984 */ /* 0x000e620008000c00 */
[----:B------:R-:W-:Y:S02]  /*0fa0*/  FSEL R3, R9, R3, !P1 ;  /* 0x0000000309037208 */ /* 0x000fe40004800000 */
[----:B------:R-:W-:-:S04]  /*0fb0*/  DSETP.GT.AND P0, PT, R4, R6, PT ;  /* 0x000000060400722a */ /* 0x000fc80003f04000 */
[----:B------:R-:W-:Y:S02]  /*0fc0*/  DSETP.GEU.AND P1, PT, R2, R10, PT ;  /* 0x0000000a0200722a */ /* 0x000fe40003f2e000 */
[----:B------:R-:W-:Y:S02]  /*0fd0*/  FSEL R4, R6, R4, P0 ;  /* 0x0000000406047208 */ /* 0x000fe40000000000 */
[----:B------:R-:W-:Y:S02]  /*0fe0*/  FSEL R5, R7, R5, P0 ;  /* 0x0000000507057208 */ /* 0x000fe40000000000 */
[----:B------:R-:W-:Y:S02]  /*0ff0*/  FSEL R2, R10, R2, !P1 ;  /* 0x000000020a027208 */ /* 0x000fe40004800000 */
[----:B------:R-:W-:Y:S02]  /*1000*/  FSEL R3, R11, R3, !P1 ;  /* 0x000000030b037208 */ /* 0x000fe40004800000 */
[----:B----4-:R-:W-:-:S04]  /*1010*/  DSETP.GT.AND P0, PT, R4, R12, PT ;  /* 0x0000000c0400722a */ /* 0x010fc80003f04000 */
[----:B-----5:R-:W-:Y:S02]  /*1020*/  DSETP.GEU.AND P1, PT, R2, R16, PT ;  /* 0x000000100200722a */ /* 0x020fe40003f2e000 */
[----:B------:R-:W-:Y:S02]  /*1030*/  FSEL R6, R12, R4, P0 ;  /* 0x000000040c067208 */ /* 0x000fe40000000000 */
[----:B------:R-:W-:Y:S02]  /*1040*/  FSEL R7, R13, R5, P0 ;  /* 0x000000050d077208 */ /* 0x000fe40000000000 */
[----:B------:R-:W-:Y:S01]  /*1050*/  FSEL R8, R16, R2, !P1 ;  /* 0x0000000210087208 */ /* 0x000fe20004800000 */
[----:B------:R-:W2:Y:S01]  /*1060*/  LDS.64 R4, [UR10+0x20] ;  /* 0x0000200aff047984 */ /* 0x000ea20008000a00 */
[----:B------:R-:W-:Y:S01]  /*1070*/  FSEL R9, R17, R3, !P1 ;  /* 0x0000000311097208 */ /* 0x000fe20004800000 */
[----:B------:R-:W-:Y:S01]  /*1080*/  UIADD3 UR10, UPT, UPT, UR10, 0x40, URZ ;  /* 0x000000400a0a7890 */ /* 0x000fe2000fffe0ff */
[----:B------:R-:W-:Y:S01]  /*1090*/  DSETP.GT.AND P0, PT, R6, R14, PT ;  /* 0x0000000e0600722a */ /* 0x000fe20003f04000 */
[----:B------:R-:W3:Y:S01]  /*10a0*/  LDS.64 R2, [UR11+0x20] ;  /* 0x0000200bff027984 */ /* 0x000ee20008000a00 */
[----:B------:R-:W-:-:S02]  /*10b0*/  UIADD3 UR11, UPT, UPT, UR11, 0x40, URZ ;  /* 0x000000400b0b7890 */ /* 0x000fc4000fffe0ff */
[----:B------:R-:W-:Y:S02]  /*10c0*/  DSETP.GEU.AND P1, PT, R8, R18, PT ;  /* 0x000000120800722a */ /* 0x000fe40003f2e000 */
[----:B------:R-:W-:Y:S02]  /*10d0*/  FSEL R6, R14, R6, P0 ;  /* 0x000000060e067208 */ /* 0x000fe40000000000 */
[----:B------:R-:W-:Y:S02]  /*10e0*/  FSEL R7, R15, R7, P0 ;  /* 0x000000070f077208 */ /* 0x000fe40000000000 */
[----:B------:R-:W-:Y:S02]  /*10f0*/  FSEL R8, R18, R8, !P1 ;  /* 0x0000000812087208 */ /* 0x000fe40004800000 */
[----:B------:R-:W-:Y:S02]  /*1100*/  FSEL R9, R19, R9, !P1 ;  /* 0x0000000913097208 */ /* 0x000fe40004800000 */
[----:B0-----:R-:W-:-:S04]  /*1110*/  DSETP.GT.AND P0, PT, R6, R24, PT ;  /* 0x000000180600722a */ /* 0x001fc80003f04000 */
[----:B-1----:R-:W-:Y:S02]  /*1120*/  DSETP.GEU.AND P1, PT, R8, R20, PT ;  /* 0x000000140800722a */ /* 0x002fe40003f2e000 */
[----:B------:R-:W-:Y:S02]  /*1130*/  FSEL R6, R24, R6, P0 ;  /* 0x0000000618067208 */ /* 0x000fe40000000000 */
[----:B------:R-:W-:Y:S02]  /*1140*/  FSEL R7, R25, R7, P0 ;  /* 0x0000000719077208 */ /* 0x000fe40000000000 */
[----:B------:R-:W-:Y:S02]  /*1150*/  FSEL R8, R20, R8, !P1 ;  /* 0x0000000814087208 */ /* 0x000fe40004800000 */
[----:B------:R-:W-:Y:S02]  /*1160*/  FSEL R9, R21, R9, !P1 ;  /* 0x0000000915097208 */ /* 0x000fe40004800000 */
[----:B------:R-:W-:-:S04]  /*1170*/  DSETP.GT.AND P0, PT, R6, R26, PT ;  /* 0x0000001a0600722a */ /* 0x000fc80003f04000 */
[----:B------:R-:W-:Y:S02]  /*1180*/  DSETP.GEU.AND P1, PT, R8, R22, PT ;  /* 0x000000160800722a */ /* 0x000fe40003f2e000 */
[----:B------:R-:W-:Y:S02]  /*1190*/  FSEL R6, R26, R6, P0 ;  /* 0x000000061a067208 */ /* 0x000fe40000000000 */
[----:B------:R-:W-:Y:S02]  /*11a0*/  FSEL R7, R27, R7, P0 ;  /* 0x000000071b077208 */ /* 0x000fe40000000000 */
[----:B------:R-:W-:Y:S02]  /*11b0*/  FSEL R8, R22, R8, !P1 ;  /* 0x0000000816087208 */ /* 0x000fe40004800000 */
[----:B------:R-:W-:Y:S02]  /*11c0*/  FSEL R9, R23, R9, !P1 ;  /* 0x0000000917097208 */ /* 0x000fe40004800000 */
[----:B--2---:R-:W-:-:S04]  /*11d0*/  DSETP.GT.AND P0, PT, R6, R4, PT ;  /* 0x000000040600722a */ /* 0x004fc80003f04000 */
[----:B---3--:R-:W-:Y:S02]  /*11e0*/  DSETP.GEU.AND P1, PT, R8, R2, PT ;  /* 0x000000020800722a */ /* 0x008fe40003f2e000 */
[----:B------:R-:W-:Y:S02]  /*11f0*/  FSEL R20, R4, R6, P0 ;  /* 0x0000000604147208 */ /* 0x000fe40000000000 */
[----:B------:R-:W-:Y:S02]  /*1200*/  FSEL R21, R5, R7, P0 ;  /* 0x0000000705157208 */ /* 0x000fe40000000000 */
[----:B------:R-:W-:Y:S02]  /*1210*/  FSEL R2, R2, R8, !P1 ;  /* 0x0000000802027208 */ /* 0x000fe40004800000 */
[----:B------:R-:W-:Y:S01]  /*1220*/  FSEL R3, R3, R9, !P1 ;  /* 0x0000000903037208 */ /* 0x000fe20004800000 */
[----:B------:R-:W-:Y:S06]  /*1230*/  BRA.U UP0, `(.L_x_12) ;  /* 0xfffffffd00007547 */ /* 0x000fec000b83ffff */
[----:B------:R-:W-:-:S12]  /*1240*/  UIADD3 UR4, UPT, UPT, UR4, 0x1, URZ ;  /* 0x0000000104047890 */ /* 0x000fd8000fffe0ff */
.L_x_11:
[----:B------:R-:W-:-:S09]  /*1250*/  UISETP.NE.AND UP0, UPT, UR9, URZ, UPT ;  /* 0x000000ff0900728c */ /* 0x000fd2000bf05270 */
[----:B------:R-:W-:Y:S05]  /*1260*/  BRA.U !UP0, `(.L_x_10) ;  /* 0x0000000508287547 */ /* 0x000fea000b800000 */
[----:B------:R-:W-:Y:S02]  /*1270*/  UISETP.GE.U32.AND UP0, UPT, UR9, 0x4, UPT ;  /* 0x000000040900788c */ /* 0x000fe4000bf06070 */
[----:B------:R-:W-:-:S04]  /*1280*/  ULOP3.LUT UR8, UR7, 0x3, URZ, 0xc0, !UPT ;  /* 0x0000000307087892 */ /* 0x000fc8000f8ec0ff */
[----:B------:R-:W-:-:S03]  /*1290*/  UISETP.NE.AND UP1, UPT, UR8, URZ, UPT ;  /* 0x000000ff0800728c */ /* 0x000fc6000bf25270 */
[----:B------:R-:W-:Y:S08]  /*12a0*/  BRA.U !UP0, `(.L_x_13) ;  /* 0x00000001088c7547 */ /* 0x000ff0000b800000 */
[----:B------:R-:W-:Y:S02]  /*12b0*/  ULEA UR9, UR4, UR5, 0x3 ;  /* 0x0000000504097291 */ /* 0x000fe4000f8e18ff */
[----:B------:R-:W-:Y:S02]  /*12c0*/  ULEA UR10, UR4, UR6, 0x3 ;  /* 0x00000006040a7291 */ /* 0x000fe4000f8e18ff */
[----:B------:R-:W-:-:S05]  /*12d0*/  UIADD3 UR4, UPT, UPT, UR4, 0x4, URZ ;  /* 0x0000000404047890 */ /* 0x000fca000fffe0ff */
[----:B------:R-:W1:Y:S04]  /*12e0*/  LDS.64 R10, [UR9] ;  /* 0x00000009ff0a7984 */ /* 0x000e680008000a00 */
[----:B------:R-:W0:Y:S04]  /*12f0*/  LDS.64 R12, [UR10] ;  /* 0x0000000aff0c7984 */ /* 0x000e280008000a00 */
[----:B------:R-:W2:Y:S04]  /*1300*/  LDS.64 R14, [UR9+0x8] ;  /* 0x00000809ff0e7984 */ /* 0x000ea80008000a00 */
[----:B------:R-:W3:Y:S04]  /*1310*/  LDS.64 R16, [UR10+0x8] ;  /* 0x0000080aff107984 */ /* 0x000ee80008000a00 */
[----:B------:R-:W4:Y:S04]  /*1320*/  LDS.64 R18, [UR9+0x10] ;  /* 0x00001009ff127984 */ /* 0x000f280008000a00 */
[----:B------:R-:W5:Y:S04]  /*1330*/  LDS.64 R8, [UR10+0x10] ;  /* 0x0000100aff087984 */ /* 0x000f680008000a00 */
[----:B------:R-:W5:Y:S04]  /*1340*/  LDS.64 R6, [UR9+0x18] ;  /* 0x00001809ff067984 */ /* 0x000f680008000a00 */
[----:B------:R-:W5:Y:S01]  /*1350*/  LDS.64 R4, [UR10+0x18] ;  /* 0x0000180aff047984 */ /* 0x000f620008000a00 */
[----:B-1----:R-:W-:-:S02]  /*1360*/  DSETP.GT.AND P0, PT, R20, R10, PT ;  /* 0x0000000a1400722a */ /* 0x002fc40003f04000 */
[----:B0-----:R-:W-:-:S04]  /*1370*/  DSETP.GEU.AND P1, PT, R2, R12, PT ;  /* 0x0000000c0200722a */ /* 0x001fc80003f2e000 */
        /* <DEDUP_REMOVED lines=21> */
[----:B------:R-:W-:-:S07]  /*14d0*/  FSEL R3, R5, R3, !P1 ;  /* 0x0000000305037208 */ /* 0x000fce0004800000 */
.L_x_13:
[----:B------:R-:W-:Y:S05]  /*14e0*/  BRA.U !UP1, `(.L_x_10) ;  /* 0x0000000109887547 */ /* 0x000fea000b800000 */
[----:B------:R-:W-:Y:S02]  /*14f0*/  UISETP.NE.AND UP0, UPT, UR8, 0x1, UPT ;  /* 0x000000010800788c */ /* 0x000fe4000bf05270 */
[----:B------:R-:W-:-:S04]  /*1500*/  ULOP3.LUT UR7, UR7, 0x1, URZ, 0xc0, !UPT ;  /* 0x0000000107077892 */ /* 0x000fc8000f8ec0ff */
[----:B------:R-:W-:-:S03]  /*1510*/  UISETP.NE.U32.AND UP1, UPT, UR7, 0x1, UPT ;  /* 0x000000010700788c */ /* 0x000fc6000bf25070 */
[----:B------:R-:W-:Y:S08]  /*1520*/  BRA.U !UP0, `(.L_x_14) ;  /* 0x00000001084c7547 */ /* 0x000ff0000b800000 */
[----:B------:R-:W-:Y:S02]  /*1530*/  ULEA UR7, UR4, UR5, 0x3 ;  /* 0x0000000504077291 */ /* 0x000fe4000f8e18ff */
[----:B------:R-:W-:Y:S02]  /*1540*/  ULEA UR8, UR4, UR6, 0x3 ;  /* 0x0000000604087291 */ /* 0x000fe4000f8e18ff */
[----:B------:R-:W-:-:S05]  /*1550*/  UIADD3 UR4, UPT, UPT, UR4, 0x2, URZ ;  /* 0x0000000204047890 */ /* 0x000fca000fffe0ff */
[----:B------:R-:W1:Y:S04]  /*1560*/  LDS.64 R4, [UR7] ;  /* 0x00000007ff047984 */ /* 0x000e680008000a00 */
[----:B------:R-:W0:Y:S04]  /*1570*/  LDS.64 R6, [UR8] ;  /* 0x00000008ff067984 */ /* 0x000e280008000a00 */
[----:B------:R-:W2:Y:S04]  /*1580*/  LDS.64 R8, [UR7+0x8] ;  /* 0x00000807ff087984 */ /* 0x000ea80008000a00 */
[----:B------:R-:W3:Y:S01]  /*1590*/  LDS.64 R10, [UR8+0x8] ;  /* 0x00000808ff0a7984 */ /* 0x000ee20008000a00 */
        /* <DEDUP_REMOVED lines=11> */
[----:B------:R-:W-:-:S07]  /*1650*/  FSEL R3, R11, R3, !P1 ;  /* 0x000000030b037208 */ /* 0x000fce0004800000 */
.L_x_14:
[----:B------:R-:W-:Y:S05]  /*1660*/  BRA.U UP1, `(.L_x_10) ;  /* 0x0000000101287547 */ /* 0x000fea000b800000 */
[----:B------:R-:W-:Y:S02]  /*1670*/  ULEA UR7, UR4, UR6, 0x3 ;  /* 0x0000000604077291 */ /* 0x000fe4000f8e18ff */
[----:B------:R-:W-:-:S07]  /*1680*/  ULEA UR4, UR4, UR5, 0x3 ;  /* 0x0000000504047291 */ /* 0x000fce000f8e18ff */
[----:B------:R-:W0:Y:S04]  /*1690*/  LDS.64 R6, [UR7] ;  /* 0x00000007ff067984 */ /* 0x000e280008000a00 */
[----:B------:R-:W1:Y:S01]  /*16a0*/  LDS.64 R4, [UR4] ;  /* 0x00000004ff047984 */ /* 0x000e620008000a00 */
[----:B0-----:R-:W-:Y:S02]  /*16b0*/  DSETP.GEU.AND P1, PT, R2, R6, PT ;  /* 0x000000060200722a */ /* 0x001fe40003f2e000 */
[----:B-1----:R-:W-:-:S06]  /*16c0*/  DSETP.GT.AND P0, PT, R20, R4, PT ;  /* 0x000000041400722a */ /* 0x002fcc0003f04000 */
[----:B------:R-:W-:Y:S02]  /*16d0*/  FSEL R20, R4, R20, P0 ;  /* 0x0000001404147208 */ /* 0x000fe40000000000 */
[----:B------:R-:W-:-:S04]  /*16e0*/  FSEL R21, R5, R21, P0 ;  /* 0x0000001505157208 */ /* 0x000fc80000000000 */
[----:B------:R-:W-:Y:S02]  /*16f0*/  @!P1 IMAD.MOV.U32 R2, RZ, RZ, R6 ;  /* 0x000000ffff029224 */ /* 0x000fe400078e0006 */
[----:B------:R-:W-:-:S07]  /*1700*/  @!P1 IMAD.MOV.U32 R3, RZ, RZ, R7 ;  /* 0x000000ffff039224 */ /* 0x000fce00078e0007 */
.L_x_10:
[----:B------:R-:W1:Y:S08]  /*1710*/  LDC.64 R4, c[0x0][0x390] ;  /* 0x0000e400ff047b82 */ /* 0x000e700000000a00 */
[----:B------:R-:W0:Y:S01]  /*1720*/  LDC.64 R6, c[0x0][0x398] ;  /* 0x0000e600ff067b82 */ /* 0x000e220000000a00 */
[----:B-1----:R-:W-:Y:S04]  /*1730*/  STG.E.64 desc[UR12][R4.64], R20 ;  /* 0x0000001404007986 */ /* 0x002fe8000c101b0c */
[----:B0-----:R-:W-:Y:S01]  /*1740*/  STG.E.64 desc[UR12][R6.64], R2 ;  /* 0x0000000206007986 */ /* 0x001fe2000c101b0c */
[----:B------:R-:W-:Y:S05]  /*1750*/  EXIT ;  /* 0x000000000000794d */ /* 0x000fea0003800000 */
.L_x_15:
[----:B------:R-:W-:-:S00]  /*1760*/  BRA `(.L_x_15) ;  /* 0xfffffffc00fc7947 */ /* 0x000fc0000383ffff */
[----:B------:R-:W-:-:S00]  /*1770*/  NOP ;  /* 0x0000000000007918 */ /* 0x000fc00000000000 */
        /* <DEDUP_REMOVED lines=8> */
.L_x_193:


//--------------------- .text._Z12MinMaxIntValiPiS_S_ --------------------------
	.section	.text._Z12MinMaxIntValiPiS_S_,"ax",@progbits
	.align	128
        .global         _Z12MinMaxIntValiPiS_S_
        .type           _Z12MinMaxIntValiPiS_S_,@function
        .size           _Z12MinMaxIntValiPiS_S_,(.L_x_194 - _Z12MinMaxIntValiPiS_S_)
        .other          _Z12MinMaxIntValiPiS_S_,@"STO_CUDA_ENTRY STV_DEFAULT"
_Z12MinMaxIntValiPiS_S_:
.text._Z12MinMaxIntValiPiS_S_:
[----:B------:R-:W-:Y:S01]  /*0000*/  LDC R1, c[0x0][0x37c] ;  /* 0x0000df00ff017b82 */ /* 0x000fe20000000800 */
[----:B------:R-:W0:Y:S07]  /*0010*/  S2R R3, SR_TID.X ;  /* 0x0000000000037919 */ /* 0x000e2e0000002100 */
[----:B------:R-:W0:Y:S02]  /*0020*/  LDC R4, c[0x0][0x360] ;  /* 0x0000d800ff047b82 */ /* 0x000e240000000800 */
[----:B0-----:R-:W-:-:S13]  /*0030*/  ISETP.GE.U32.AND P0, PT, R3, R4, PT ;  /* 0x000000040300720c */ /* 0x001fda0003f06070 */
[----:B------:R-:W-:Y:S05]  /*0040*/  @P0 EXIT ;  /* 0x000000000000094d */ /* 0x000fea0003800000 */
[----:B------:R-:W0:Y:S01]  /*0050*/  I2F.U32.RP R0, R4 ;  /* 0x0000000400007306 */ /* 0x000e220000209000 */
[----:B------:R-:W1:Y:S01]  /*0060*/  LDCU UR4, c[0x0][0x380] ;  /* 0x00007000ff0477ac */ /* 0x000e620008000800 */
[----:B------:R-:W-:-:S06]  /*0070*/  ISETP.NE.U32.AND P2, PT, R4, RZ, PT ;  /* 0x000000ff0400720c */ /* 0x000fcc0003f45070 */
[----:B0-----:R-:W0:Y:S02]  /*0080*/  MUFU.RCP R0, R0 ;  /* 0x0000000000007308 */ /* 0x001e240000001000 */
[----:B0-----:R-:W-:-:S06]  /*0090*/  VIADD R6, R0, 0xffffffe ;  /* 0x0ffffffe00067836 */ /* 0x001fcc0000000000 */
[----:B------:R0:W2:Y:S02]  /*00a0*/  F2I.FTZ.U32.TRUNC.NTZ R7, R6 ;  /* 0x0000000600077305 */ /* 0x0000a4000021f000 */
[----:B0-----:R-:W-:Y:S02]  /*00b0*/  IMAD.MOV.U32 R6, RZ, RZ, RZ ;  /* 0x000000ffff067224 */ /* 0x001fe400078e00ff */
[----:B--2---:R-:W-:-:S04]  /*00c0*/  IMAD.MOV R5, RZ, RZ, -R7 ;  /* 0x000000ffff057224 */ /* 0x004fc800078e0a07 */
[----:B------:R-:W-:-:S04]  /*00d0*/  IMAD R5, R5, R4, RZ ;  /* 0x0000000405057224 */ /* 0x000fc800078e02ff */
[----:B------:R-:W-:-:S06]  /*00e0*/  IMAD.HI.U32 R7, R7, R5, R6 ;  /* 0x0000000507077227 */ /* 0x000fcc00078e0006 */
[----:B-1----:R-:W-:Y:S02]  /*00f0*/  IMAD.HI.U32 R2, R7, UR4, RZ ;  /* 0x0000000407027c27 */ /* 0x002fe4000f8e00ff */
[----:B------:R-:W0:Y:S02]  /*0100*/  LDC.64 R6, c[0x0][0x388] ;  /* 0x0000e200ff067b82 */ /* 0x000e240000000a00 */
[----:B------:R-:W-:-:S04]  /*0110*/  IMAD.MOV R5, RZ, RZ, -R2 ;  /* 0x000000ffff057224 */ /* 0x000fc800078e0a02 */
[----:B------:R-:W-:-:S05]  /*0120*/  IMAD R5, R4, R5, UR4 ;  /* 0x0000000404057e24 */ /* 0x000fca000f8e0205 */
[----:B------:R-:W-:-:S13]  /*0130*/  ISETP.GE.U32.AND P0, PT, R5, R4, PT ;  /* 0x000000040500720c */ /* 0x000fda0003f06070 */
[----:B------:R-:W-:Y:S02]  /*0140*/  @P0 IMAD.IADD R5, R5, 0x1, -R4 ;  /* 0x0000000105050824 */ /* 0x000fe400078e0a04 */
[----:B------:R-:W-:-:S03]  /*0150*/  @P0 VIADD R2, R2, 0x1 ;  /* 0x0000000102020836 */ /* 0x000fc60000000000 */
[----:B------:R-:W-:-:S13]  /*0160*/  ISETP.GE.U32.AND P1, PT, R5, R4, PT ;  /* 0x000000040500720c */ /* 0x000fda0003f26070 */
[----:B------:R-:W-:Y:S01]  /*0170*/  @P1 VIADD R2, R2, 0x1 ;  /* 0x0000000102021836 */ /* 0x000fe20000000000 */
[----:B------:R-:W-:-:S05]  /*0180*/  @!P2 LOP3.LUT R2, RZ, R4, RZ, 0x33, !PT ;  /* 0x00000004ff02a212 */ /* 0x000fca00078e33ff */
[----:B------:R-:W-:Y:S02]  /*0190*/  IMAD.MOV R5, RZ, RZ, -R2 ;  /* 0x000000ffff057224 */ /* 0x000fe400078e0a02 */
[----:B------:R-:W-:Y:S02]  /*01a0*/  VIADD R11, R2, 0x1 ;  /* 0x00000001020b7836 */ /* 0x000fe40000000000 */
[----:B------:R-:W-:Y:S01]  /*01b0*/  IMAD R0, R4, R5, UR4 ;  /* 0x0000000404007e24 */ /* 0x000fe2000f8e0205 */
[----:B------:R-:W1:Y:S04]  /*01c0*/  LDCU.64 UR4, c[0x0][0x358] ;  /* 0x00006b00ff0477ac */ /* 0x000e680008000a00 */
[----:B------:R-:W-:-:S13]  /*01d0*/  ISETP.GE.U32.AND P0, PT, R3, R0, PT ;  /* 0x000000000300720c */ /* 0x000fda0003f06070 */
[----:B------:R-:W-:Y:S01]  /*01e0*/  @P0 IMAD.MOV R11, RZ, RZ, R2 ;  /* 0x000000ffff0b0224 */ /* 0x000fe200078e0202 */
[----:B------:R-:W-:-:S03]  /*01f0*/  SEL R2, R0, RZ, P0 ;  /* 0x000000ff00027207 */ /* 0x000fc60000000000 */
[----:B------:R-:W-:-:S04]  /*0200*/  IMAD R13, R3, R11, RZ ;  /* 0x0000000b030d7224 */ /* 0x000fc800078e02ff */
[----:B------:R-:W-:-:S04]  /*0210*/  IMAD.IADD R0, R13, 0x1, R2 ;  /* 0x000000010d007824 */ /* 0x000fc800078e0202 */
[----:B0-----:R-:W-:-:S05]  /*0220*/  IMAD.WIDE R8, R0, 0x4, R6 ;  /* 0x0000000400087825 */ /* 0x001fca00078e0206 */
[----:B-1----:R-:W2:Y:S01]  /*0230*/  LDG.E R5, desc[UR4][R8.64] ;  /* 0x0000000408057981 */ /* 0x002ea2000c1e1900 */
[----:B------:R-:W-:Y:S01]  /*0240*/  ISETP.GE.AND P0, PT, R11, 0x2, PT ;  /* 0x000000020b00780c */ /* 0x000fe20003f06270 */
[----:B------:R-:W-:Y:S01]  /*0250*/  BSSY.RECONVERGENT B0, `(.L_x_16) ;  /* 0x000004e000007945 */ /* 0x000fe20003800200 */
[----:B--2---:R-:W-:-:S11]  /*0260*/  IMAD.MOV.U32 R10, RZ, RZ, R5 ;  /* 0x000000ffff0a7224 */ /* 0x004fd600078e0005 */
        /* <DEDUP_REMOVED lines=9> */
[----:B------:R-:W-:Y:S02]  /*0300*/  ISETP.GE.U32.AND P0, PT, R9, 0x7, PT ;  /* 0x000000070900780c */ /* 0x000fe40003f06070 */
[----:B------:R-:W-:-:S11]  /*0310*/  LOP3.LUT R22, R2, 0x7, RZ, 0xc0, !PT ;  /* 0x0000000702167812 */ /* 0x000fd600078ec0ff */
[----:B------:R-:W-:Y:S05]  /*0320*/  @!P0 BRA `(.L_x_19) ;  /* 0x00000000007c8947 */ /* 0x000fea0003800000 */
[----:B------:R-:W0:Y:S01]  /*0330*/  LDC.64 R8, c[0x0][0x388] ;  /* 0x0000e200ff087b82 */ /* 0x000e220000000a00 */
[----:B------:R-:W-:Y:S01]  /*0340*/  LOP3.LUT R14, R2, 0xfffffff8, RZ, 0xc0, !PT ;  /* 0xfffffff8020e7812 */ /* 0x000fe200078ec0ff */
[----:B------:R-:W-:Y:S01]  /*0350*/  BSSY.RECONVERGENT B2, `(.L_x_20) ;  /* 0x000001b000027945 */ /* 0x000fe20003800200 */
[----:B------:R-:W-:-:S03]  /*0360*/  IMAD.MOV.U32 R10, RZ, RZ, R5 ;  /* 0x000000ffff0a7224 */ /* 0x000fc600078e0005 */
[----:B------:R-:W-:Y:S01]  /*0370*/  IMAD.MOV R14, RZ, RZ, -R14 ;  /* 0x000000ffff0e7224 */ /* 0x000fe200078e0a0e */
[----:B0-----:R-:W-:-:S05]  /*0380*/  IADD3 R8, P0, PT, R8, 0x10, RZ ;  /* 0x0000001008087810 */ /* 0x001fca0007f1e0ff */
[----:B------:R-:W-:-:S08]  /*0390*/  IMAD.X R9, RZ, RZ, R9, P0 ;  /* 0x000000ffff097224 */ /* 0x000fd000000e0609 */
.L_x_21:
[----:B------:R-:W-:-:S05]  /*03a0*/  IMAD.WIDE R12, R11, 0x4, R8 ;  /* 0x000000040b0c7825 */ /* 0x000fca00078e0208 */
[----:B------:R-:W2:Y:S04]  /*03b0*/  LDG.E R15, desc[UR4][R12.64+-0x10] ;  /* 0xfffff0040c0f7981 */ /* 0x000ea8000c1e1900 */
[----:B------:R-:W2:Y:S04]  /*03c0*/  LDG.E R16, desc[UR4][R12.64+-0xc] ;  /* 0xfffff4040c107981 */ /* 0x000ea8000c1e1900 */
[----:B------:R-:W3:Y:S04]  /*03d0*/  LDG.E R17, desc[UR4][R12.64+-0x8] ;  /* 0xfffff8040c117981 */ /* 0x000ee8000c1e1900 */
[----:B------:R-:W3:Y:S04]  /*03e0*/  LDG.E R18, desc[UR4][R12.64+-0x4] ;  /* 0xfffffc040c127981 */ /* 0x000ee8000c1e1900 */
[----:B------:R-:W4:Y:S04]  /*03f0*/  LDG.E R19, desc[UR4][R12.64] ;  /* 0x000000040c137981 */ /* 0x000f28000c1e1900 */
[----:B------:R-:W4:Y:S04]  /*0400*/  LDG.E R20, desc[UR4][R12.64+0x4] ;  /* 0x000004040c147981 */ /* 0x000f28000c1e1900 */
[----:B------:R-:W5:Y:S04]  /*0410*/  LDG.E R21, desc[UR4][R12.64+0x8] ;  /* 0x000008040c157981 */ /* 0x000f68000c1e1900 */
[----:B------:R-:W5:Y:S01]  /*0420*/  LDG.E R24, desc[UR4][R12.64+0xc] ;  /* 0x00000c040c187981 */ /* 0x000f62000c1e1900 */
[----:B------:R-:W-:-:S02]  /*0430*/  VIADD R14, R14, 0x8 ;  /* 0x000000080e0e7836 */ /* 0x000fc40000000000 */
[----:B------:R-:W-:Y:S02]  /*0440*/  VIADD R0, R0, 0x8 ;  /* 0x0000000800007836 */ /* 0x000fe40000000000 */
[----:B------:R-:W-:Y:S01]  /*0450*/  VIADD R11, R11, 0x8 ;  /* 0x000000080b0b7836 */ /* 0x000fe20000000000 */
[----:B------:R-:W-:Y:S02]  /*0460*/  ISETP.NE.AND P0, PT, R14, RZ, PT ;  /* 0x000000ff0e00720c */ /* 0x000fe40003f05270 */
[-CC-:B--2---:R-:W-:Y:S02]  /*0470*/  VIMNMX3 R5, R5, R15.reuse, R16.reuse, PT ;  /* 0x0000000f0505720f */ /* 0x184fe40003800110 */
[----:B------:R-:W-:Y:S02]  /*0480*/  VIMNMX3 R10, R10, R15, R16, !PT ;  /* 0x0000000f0a0a720f */ /* 0x000fe40007800110 */
[-CC-:B---3--:R-:W-:Y:S02]  /*0490*/  VIMNMX3 R5, R5, R17.reuse, R18.reuse, PT ;  /* 0x000000110505720f */ /* 0x188fe40003800112 */
[----:B------:R-:W-:-:S02]  /*04a0*/  VIMNMX3 R10, R10, R17, R18, !PT ;  /* 0x000000110a0a720f */ /* 0x000fc40007800112 */
[-CC-:B----4-:R-:W-:Y:S02]  /*04b0*/  VIMNMX3 R5, R5, R19.reuse, R20.reuse, PT ;  /* 0x000000130505720f */ /* 0x190fe40003800114 */
[----:B------:R-:W-:Y:S02]  /*04c0*/  VIMNMX3 R10, R10, R19, R20, !PT ;  /* 0x000000130a0a720f */ /* 0x000fe40007800114 */
[-CC-:B-----5:R-:W-:Y:S02]  /*04d0*/  VIMNMX3 R5, R5, R21.reuse, R24.reuse, PT ;  /* 0x000000150505720f */ /* 0x1a0fe40003800118 */
[----:B------:R-:W-:Y:S01]  /*04e0*/  VIMNMX3 R10, R10, R21, R24, !PT ;  /* 0x000000150a0a720f */ /* 0x000fe20007800118 */
[----:B------:R-:W-:Y:S06]  /*04f0*/  @P0 BRA `(.L_x_21) ;  /* 0xfffffffc00a80947 */ /* 0x000fec000383ffff */
[----:B------:R-:W-:Y:S05]  /*0500*/  BSYNC.RECONVERGENT B2 ;  /* 0x0000000000027941 */ /* 0x000fea0003800200 */
.L_x_20:
[----:B------:R-:W-:-:S07]  /*0510*/  VIADD R11, R0, 0x1 ;  /* 0x00000001000b7836 */ /* 0x000fce0000000000 */
.L_x_19:
[----:B------:R-:W-:Y:S05]  /*0520*/  BSYNC.RECONVERGENT B1 ;  /* 0x0000000000017941 */ /* 0x000fea0003800200 */
.L_x_18:
        /* <DEDUP_REMOVED lines=8> */
[----:B------:R-:W2:Y:S04]  /*05b0*/  LDG.E R0, desc[UR4][R8.64] ;  /* 0x0000000408007981 */ /* 0x000ea8000c1e1900 */
[----:B------:R-:W2:Y:S04]  /*05c0*/  LDG.E R13, desc[UR4][R8.64+0x4] ;  /* 0x00000404080d7981 */ /* 0x000ea8000c1e1900 */
[----:B------:R-:W3:Y:S04]  /*05d0*/  LDG.E R12, desc[UR4][R8.64+0x8] ;  /* 0x00000804080c7981 */ /* 0x000ee8000c1e1900 */
[----:B------:R-:W3:Y:S01]  /*05e0*/  LDG.E R15, desc[UR4][R8.64+0xc] ;  /* 0x00000c04080f7981 */ /* 0x000ee2000c1e1900 */
[----:B------:R-:W-:Y:S01]  /*05f0*/  VIADD R11, R11, 0x4 ;  /* 0x000000040b0b7836 */ /* 0x000fe20000000000 */
[----:B--2---:R-:W-:-:S02]  /*0600*/  VIMNMX3 R5, R5, R0, R13, PT ;  /* 0x000000000505720f */ /* 0x004fc4000380010d */
[----:B------:R-:W-:Y:S02]  /*0610*/  VIMNMX3 R10, R10, R0, R13, !PT ;  /* 0x000000000a0a720f */ /* 0x000fe4000780010d */
[-CC-:B---3--:R-:W-:Y:S02]  /*0620*/  VIMNMX3 R5, R5, R12.reuse, R15.reuse, PT ;  /* 0x0000000c0505720f */ /* 0x188fe4000380010f */
[----:B------:R-:W-:-:S07]  /*0630*/  VIMNMX3 R10, R10, R12, R15, !PT ;  /* 0x0000000c0a0a720f */ /* 0x000fce000780010f */
.L_x_23:
[----:B------:R-:W-:Y:S05]  /*0640*/  BSYNC.RECONVERGENT B1 ;  /* 0x0000000000017941 */ /* 0x000fea0003800200 */
.L_x_22:
[----:B------:R-:W-:Y:S05]  /*0650*/  @!P1 BRA `(.L_x_17) ;  /* 0x0000000000349947 */ /* 0x000fea0003800000 */
[----:B------:R-:W-:Y:S02]  /*0660*/  ISETP.NE.AND P0, PT, R14, 0x1, PT ;  /* 0x000000010e00780c */ /* 0x000fe40003f05270 */
[----:B------:R-:W-:-:S04]  /*0670*/  LOP3.LUT R2, R2, 0x1, RZ, 0xc0, !PT ;  /* 0x0000000102027812 */ /* 0x000fc800078ec0ff */
[----:B------:R-:W-:-:S07]  /*0680*/  ISETP.NE.U32.AND P1, PT, R2, 0x1, PT ;  /* 0x000000010200780c */ /* 0x000fce0003f25070 */
[----:B------:R-:W-:-:S04]  /*0690*/  @P0 IMAD.WIDE R8, R11, 0x4, R6 ;  /* 0x000000040b080825 */ /* 0x000fc800078e0206 */
[----:B------:R-:W-:Y:S01]  /*06a0*/  @P0 VIADD R11, R11, 0x2 ;  /* 0x000000020b0b0836 */ /* 0x000fe20000000000 */
[----:B------:R-:W2:Y:S03]  /*06b0*/  @P0 LDG.E R0, desc[UR4][R8.64] ;  /* 0x0000000408000981 */ /* 0x000ea6000c1e1900 */
[----:B------:R-:W-:Y:S02]  /*06c0*/  @!P1 IMAD.WIDE R6, R11, 0x4, R6 ;  /* 0x000000040b069825 */ /* 0x000fe400078e0206 */
[----:B------:R-:W2:Y:S04]  /*06d0*/  @P0 LDG.E R11, desc[UR4][R8.64+0x4] ;  /* 0x00000404080b0981 */ /* 0x000ea8000c1e1900 */
[----:B------:R-:W3:Y:S01]  /*06e0*/  @!P1 LDG.E R6, desc[UR4][R6.64] ;  /* 0x0000000406069981 */ /* 0x000ee2000c1e1900 */
[----:B--2---:R-:W-:-:S02]  /*06f0*/  @P0 VIMNMX3 R5, R5, R0, R11, PT ;  /* 0x000000000505020f */ /* 0x004fc4000380010b */
[----:B------:R-:W-:Y:S02]  /*0700*/  @P0 VIMNMX3 R10, R10, R0, R11, !PT ;  /* 0x000000000a0a020f */ /* 0x000fe4000780010b */
[-C--:B---3--:R-:W-:Y:S02]  /*0710*/  @!P1 VIMNMX R5, PT, PT, R5, R6.reuse, PT ;  /* 0x0000000605059248 */ /* 0x088fe40003fe0100 */
[----:B------:R-:W-:-:S07]  /*0720*/  @!P1 VIMNMX R10, PT, PT, R10, R6, !PT ;  /* 0x000000060a0a9248 */ /* 0x000fce0007fe0100 */
.L_x_17:
[----:B------:R-:W-:Y:S05]  /*0730*/  BSYNC.RECONVERGENT B0 ;  /* 0x0000000000007941 */ /* 0x000fea0003800200 */
.L_x_16:
[----:B------:R-:W0:Y:S01]  /*0740*/  S2R R7, SR_CgaCtaId ;  /* 0x0000000000077919 */ /* 0x000e220000008800 */
[----:B------:R-:W-:Y:S02]  /*0750*/  MOV R0, 0x400 ;  /* 0x0000040000007802 */ /* 0x000fe40000000f00 */
[----:B------:R-:W-:-:S03]  /*0760*/  ISETP.NE.AND P0, PT, R3, RZ, PT ;  /* 0x000000ff0300720c */ /* 0x000fc60003f05270 */
[----:B------:R-:W-:Y:S01]  /*0770*/  VIADD R2, R0, 0x1000 ;  /* 0x0000100000027836 */ /* 0x000fe20000000000 */
[----:B0-----:R-:W-:-:S04]  /*0780*/  LEA R0, R7, R0, 0x18 ;  /* 0x0000000007007211 */ /* 0x001fc800078ec0ff */
[----:B------:R-:W-:Y:S01]  /*0790*/  LEA R2, R7, R2, 0x18 ;  /* 0x0000000207027211 */ /* 0x000fe200078ec0ff */
[----:B------:R-:W-:-:S04]  /*07a0*/  IMAD R6, R3, 0x4, R0 ;  /* 0x0000000403067824 */ /* 0x000fc800078e0200 */
[----:B------:R-:W-:Y:S01]  /*07b0*/  IMAD R3, R3, 0x4, R2 ;  /* 0x0000000403037824 */ /* 0x000fe200078e0202 */
[----:B------:R0:W-:Y:S04]  /*07c0*/  STS [R6], R5 ;  /* 0x0000000506007388 */ /* 0x0001e80000000800 */
[----:B------:R0:W-:Y:S01]  /*07d0*/  STS [R3], R10 ;  /* 0x0000000a03007388 */ /* 0x0001e20000000800 */
[----:B------:R-:W-:Y:S06]  /*07e0*/  BAR.SYNC.DEFER_BLOCKING 0x0 ;  /* 0x0000000000007b1d */ /* 0x000fec0000010000 */
[----:B------:R-:W-:Y:S05]  /*07f0*/  @P0 EXIT ;  /* 0x000000000000094d */ /* 0x000fea0003800000 */
[----:B------:R1:W2:Y:S01]  /*0800*/  LDS R20, [R0] ;  /* 0x0000000000147984 */ /* 0x0002a20000000800 */
[----:B------:R-:W-:-:S03]  /*0810*/  ISETP.GE.U32.AND P0, PT, R4, 0x2, PT ;  /* 0x000000020400780c */ /* 0x000fc60003f06070 */
[----:B0-----:R1:W0:Y:S10]  /*0820*/  LDS R3, [R0+0x1000] ;  /* 0x0010000000037984 */ /* 0x0012340000000800 */
[----:B-1----:R-:W-:Y:S05]  /*0830*/  @!P0 BRA `(.L_x_24) ;  /* 0x0000000400248947 */ /* 0x002fea0003800000 */
[C---:B------:R-:W-:Y:S02]  /*0840*/  VIADD R5, R4.reuse, 0xfffffffe ;  /* 0xfffffffe04057836 */ /* 0x040fe40000000000 */
[----:B------:R-:W-:-:S03]  /*0850*/  VIADD R21, R4, 0xffffffff ;  /* 0xffffffff04157836 */ /* 0x000fc60000000000 */
[----:B------:R-:W-:Y:S01]  /*0860*/  ISETP.GE.U32.AND P0, PT, R5, 0x7, PT ;  /* 0x000000070500780c */ /* 0x000fe20003f06070 */
[----:B------:R-:W-:Y:S01]  /*0870*/  IMAD.MOV.U32 R5, RZ, RZ, 0x1 ;  /* 0x00000001ff057424 */ /* 0x000fe200078e00ff */
[----:B------:R-:W-:-:S11]  /*0880*/  LOP3.LUT R27, R21, 0x7, RZ, 0xc0, !PT ;  /* 0x00000007151b7812 */ /* 0x000fd600078ec0ff */
[----:B------:R-:W-:Y:S05]  /*0890*/  @!P0 BRA `(.L_x_25) ;  /* 0x0000000000688947 */ /* 0x000fea0003800000 */
[----:B------:R-:W-:Y:S01]  /*08a0*/  LOP3.LUT R25, R21, 0xfffffff8, RZ, 0xc0, !PT ;  /* 0xfffffff815197812 */ /* 0x000fe200078ec0ff */
[----:B------:R-:W-:Y:S02]  /*08b0*/  VIADD R24, R0, 0x10 ;  /* 0x0000001000187836 */ /* 0x000fe40000000000 */
[----:B------:R-:W-:Y:S02]  /*08c0*/  VIADD R23, R2, 0x10 ;  /* 0x0000001002177836 */ /* 0x000fe40000000000 */
[----:B------:R-:W-:Y:S02]  /*08d0*/  IMAD.MOV.U32 R22, RZ, RZ, RZ ;  /* 0x000000ffff167224 */ /* 0x000fe400078e00ff */
[----:B------:R-:W-:-:S07]  /*08e0*/  IMAD.MOV R25, RZ, RZ, -R25 ;  /* 0x000000ffff197224 */ /* 0x000fce00078e0a19 */
.L_x_26:
[----:B------:R-:W2:Y:S01]  /*08f0*/  LDS.128 R4, [R24+-0x10] ;  /* 0xfffff00018047984 */ /* 0x000ea20000000c00 */
[----:B------:R-:W-:Y:S02]  /*0900*/  VIADD R25, R25, 0x8 ;  /* 0x0000000819197836 */ /* 0x000fe40000000000 */
[----:B------:R-:W-:Y:S01]  /*0910*/  VIADD R22, R22, 0x8 ;  /* 0x0000000816167836 */ /* 0x000fe20000000000 */
[----:B------:R-:W0:Y:S02]  /*0920*/  LDS.128 R8, [R23+-0x10] ;  /* 0xfffff00017087984 */ /* 0x000e240000000c00 */
[----:B------:R-:W-:Y:S02]  /*0930*/  ISETP.NE.AND P0, PT, R25, RZ, PT ;  /* 0x000000ff1900720c */ /* 0x000fe40003f05270 */
[----:B------:R-:W1:Y:S04]  /*0940*/  LDS.128 R12, [R24] ;  /* 0x00000000180c7984 */ /* 0x000e680000000c00 */
[----:B------:R-:W3:Y:S04]  /*0950*/  LDS.128 R16, [R23] ;  /* 0x0000000017107984 */ /* 0x000ee80000000c00 */
[----:B------:R4:W5:Y:S04]  /*0960*/  LDS R28, [R24+0x10] ;  /* 0x00001000181c7984 */ /* 0x0009680000000800 */
[----:B------:R4:W5:Y:S02]  /*0970*/  LDS R26, [R23+0x10] ;  /* 0x00001000171a7984 */ /* 0x0009640000000800 */
[----:B----4-:R-:W-:-:S02]  /*0980*/  VIADD R24, R24, 0x20 ;  /* 0x0000002018187836 */ /* 0x010fc40000000000 */
[----:B------:R-:W-:Y:S01]  /*0990*/  VIADD R23, R23, 0x20 ;  /* 0x0000002017177836 */ /* 0x000fe20000000000 */
[----:B--2---:R-:W-:Y:S02]  /*09a0*/  VIMNMX3 R5, R20, R5, R6, PT ;  /* 0x000000051405720f */ /* 0x004fe40003800106 */
[----:B0-----:R-:W-:Y:S02]  /*09b0*/  VIMNMX3 R9, R3, R9, R10, !PT ;  /* 0x000000090309720f */ /* 0x001fe4000780010a */
[----:B-1----:R-:W-:Y:S02]  /*09c0*/  VIMNMX3 R5, R5, R7, R12, PT ;  /* 0x000000070505720f */ /* 0x002fe4000380010c */
[----:B---3--:R-:W-:Y:S02]  /*09d0*/  VIMNMX3 R9, R9, R11, R16, !PT ;  /* 0x0000000b0909720f */ /* 0x008fe40007800110 */
[----:B------:R-:W-:Y:S02]  /*09e0*/  VIMNMX3 R5, R5, R13, R14, PT ;  /* 0x0000000d0505720f */ /* 0x000fe4000380010e */
[----:B------:R-:W-:-:S02]  /*09f0*/  VIMNMX3 R9, R9, R17, R18, !PT ;  /* 0x000000110909720f */ /* 0x000fc40007800112 */
[----:B-----5:R-:W-:Y:S02]  /*0a00*/  VIMNMX3 R20, R5, R15, R28, PT ;  /* 0x0000000f0514720f */ /* 0x020fe4000380011c */
[----:B------:R-:W-:Y:S01]  /*0a10*/  VIMNMX3 R3, R9, R19, R26, !PT ;  /* 0x000000130903720f */ /* 0x000fe2000780011a */
[----:B------:R-:W-:Y:S06]  /*0a20*/  @P0 BRA `(.L_x_26) ;  /* 0xfffffffc00b00947 */ /* 0x000fec000383ffff */
[----:B------:R-:W-:-:S07]  /*0a30*/  VIADD R5, R22, 0x1 ;  /* 0x0000000116057836 */ /* 0x000fce0000000000 */
.L_x_25:
[----:B------:R-:W-:-:S13]  /*0a40*/  ISETP.NE.AND P0, PT, R27, RZ, PT ;  /* 0x000000ff1b00720c */ /* 0x000fda0003f05270 */
[----:B------:R-:W-:Y:S05]  /*0a50*/  @!P0 BRA `(.L_x_24) ;  /* 0x00000000009c8947 */ /* 0x000fea0003800000 */
[----:B------:R-:W-:Y:S02]  /*0a60*/  ISETP.GE.U32.AND P0, PT, R27, 0x4, PT ;  /* 0x000000041b00780c */ /* 0x000fe40003f06070 */
[----:B------:R-:W-:-:S04]  /*0a70*/  LOP3.LUT R15, R21, 0x3, RZ, 0xc0, !PT ;  /* 0x00000003150f7812 */ /* 0x000fc800078ec0ff */
[----:B------:R-:W-:-:S07]  /*0a80*/  ISETP.NE.AND P1, PT, R15, RZ, PT ;  /* 0x000000ff0f00720c */ /* 0x000fce0003f25270 */
[----:B------:R-:W-:Y:S06]  /*0a90*/  @!P0 BRA `(.L_x_27) ;  /* 0x00000000003c8947 */ /* 0x000fec0003800000 */
[C---:B------:R-:W-:Y:S02]  /*0aa0*/  IMAD R4, R5.reuse, 0x4, R0 ;  /* 0x0000000405047824 */ /* 0x040fe400078e0200 */
[C---:B------:R-:W-:Y:S02]  /*0ab0*/  IMAD R6, R5.reuse, 0x4, R2 ;  /* 0x0000000405067824 */ /* 0x040fe400078e0202 */
[----:B------:R-:W-:Y:S01]  /*0ac0*/  VIADD R5, R5, 0x4 ;  /* 0x0000000405057836 */ /* 0x000fe20000000000 */
[----:B------:R-:W-:Y:S04]  /*0ad0*/  LDS R7, [R4] ;  /* 0x0000000004077984 */ /* 0x000fe80000000800 */
[----:B------:R-:W2:Y:S04]  /*0ae0*/  LDS R9, [R4+0x4] ;  /* 0x0000040004097984 */ /* 0x000ea80000000800 */
[----:B------:R-:W-:Y:S04]  /*0af0*/  LDS R8, [R6] ;  /* 0x0000000006087984 */ /* 0x000fe80000000800 */
[----:B------:R-:W0:Y:S04]  /*0b00*/  LDS R10, [R6+0x4] ;  /* 0x00000400060a7984 */ /* 0x000e280000000800 */
[----:B------:R-:W-:Y:S04]  /*0b10*/  LDS R12, [R4+0x8] ;  /* 0x00000800040c7984 */ /* 0x000fe80000000800 */
[----:B------:R-:W1:Y:S04]  /*0b20*/  LDS R11, [R4+0xc] ;  /* 0x00000c00040b7984 */ /* 0x000e680000000800 */
[----:B------:R-:W-:Y:S04]  /*0b30*/  LDS R14, [R6+0x8] ;  /* 0x00000800060e7984 */ /* 0x000fe80000000800 */
[----:B------:R-:W3:Y:S01]  /*0b40*/  LDS R13, [R6+0xc] ;  /* 0x00000c00060d7984 */ /* 0x000ee20000000800 */
[----:B--2---:R-:W-:-:S02]  /*0b50*/  VIMNMX3 R7, R20, R7, R9, PT ;  /* 0x000000071407720f */ /* 0x004fc40003800109 */
[----:B0-----:R-:W-:Y:S02]  /*0b60*/  VIMNMX3 R3, R3, R8, R10, !PT ;  /* 0x000000080303720f */ /* 0x001fe4000780010a */
[----:B-1----:R-:W-:Y:S02]  /*0b70*/  VIMNMX3 R20, R7, R12, R11, PT ;  /* 0x0000000c0714720f */ /* 0x002fe4000380010b */
[----:B---3--:R-:W-:-:S07]  /*0b80*/  VIMNMX3 R3, R3, R14, R13, !PT ;  /* 0x0000000e0303720f */ /* 0x008fce000780010d */
.L_x_27:
[----:B------:R-:W-:Y:S05]  /*0b90*/  @!P1 BRA `(.L_x_24) ;  /* 0x00000000004c9947 */ /* 0x000fea0003800000 */
[----:B------:R-:W-:Y:S02]  /*0ba0*/  ISETP.NE.AND P0, PT, R15, 0x1, PT ;  /* 0x000000010f00780c */ /* 0x000fe40003f05270 */
[----:B------:R-:W-:-:S04]  /*0bb0*/  LOP3.LUT R21, R21, 0x1, RZ, 0xc0, !PT ;  /* 0x0000000115157812 */ /* 0x000fc800078ec0ff */
[----:B------:R-:W-:-:S07]  /*0bc0*/  ISETP.NE.U32.AND P1, PT, R21, 0x1, PT ;  /* 0x000000011500780c */ /* 0x000fce0003f25070 */
[----:B------:R-:W-:Y:S06]  /*0bd0*/  @!P0 BRA `(.L_x_28) ;  /* 0x0000000000248947 */ /* 0x000fec0003800000 */
[C---:B------:R-:W-:Y:S02]  /*0be0*/  IMAD R4, R5.reuse, 0x4, R0 ;  /* 0x0000000405047824 */ /* 0x040fe400078e0200 */
[C---:B------:R-:W-:Y:S02]  /*0bf0*/  IMAD R6, R5.reuse, 0x4, R2 ;  /* 0x0000000405067824 */ /* 0x040fe400078e0202 */
[----:B------:R-:W-:Y:S01]  /*0c00*/  VIADD R5, R5, 0x2 ;  /* 0x0000000205057836 */ /* 0x000fe20000000000 */
[----:B------:R-:W-:Y:S04]  /*0c10*/  LDS R7, [R4] ;  /* 0x0000000004077984 */ /* 0x000fe80000000800 */
[----:B------:R-:W2:Y:S04]  /*0c20*/  LDS R9, [R4+0x4] ;  /* 0x0000040004097984 */ /* 0x000ea80000000800 */
[----:B------:R-:W-:Y:S04]  /*0c30*/  LDS R8, [R6] ;  /* 0x0000000006087984 */ /* 0x000fe80000000800 */
[----:B------:R-:W0:Y:S01]  /*0c40*/  LDS R10, [R6+0x4] ;  /* 0x00000400060a7984 */ /* 0x000e220000000800 */
[----:B--2---:R-:W-:-:S02]  /*0c50*/  VIMNMX3 R20, R20, R7, R9, PT ;  /* 0x000000071414720f */ /* 0x004fc40003800109 */
[----:B0-----:R-:W-:-:S07]  /*0c60*/  VIMNMX3 R3, R3, R8, R10, !PT ;  /* 0x000000080303720f */ /* 0x001fce000780010a */
.L_x_28:
[C---:B------:R-:W-:Y:S02]  /*0c70*/  @!P1 IMAD R2, R5.reuse, 0x4, R2 ;  /* 0x0000000405029824 */ /* 0x040fe400078e0202 */
[----:B------:R-:W-:-:S04]  /*0c80*/  @!P1 IMAD R0, R5, 0x4, R0 ;  /* 0x0000000405009824 */ /* 0x000fc800078e0200 */
[----:B------:R-:W0:Y:S04]  /*0c90*/  @!P1 LDS R2, [R2] ;  /* 0x0000000002029984 */ /* 0x000e280000000800 */
[----:B------:R-:W2:Y:S01]  /*0ca0*/  @!P1 LDS R5, [R0] ;  /* 0x0000000000059984 */ /* 0x000ea20000000800 */
[----:B0-----:R-:W-:Y:S02]  /*0cb0*/  @!P1 VIMNMX R3, PT, PT, R3, R2, !PT ;  /* 0x0000000203039248 */ /* 0x001fe40007fe0100 */
[----:B--2---:R-:W-:-:S07]  /*0cc0*/  @!P1 VIMNMX R20, PT, PT, R20, R5, PT ;  /* 0x0000000514149248 */ /* 0x004fce0003fe0100 */
.L_x_24:
[----:B------:R-:W2:Y:S08]  /*0cd0*/  LDC.64 R4, c[0x0][0x390] ;  /* 0x0000e400ff047b82 */ /* 0x000eb00000000a00 */
[----:B------:R-:W0:Y:S01]  /*0ce0*/  LDC.64 R6, c[0x0][0x398] ;  /* 0x0000e600ff067b82 */ /* 0x000e220000000a00 */
[----:B--2---:R-:W-:Y:S04]  /*0cf0*/  STG.E desc[UR4][R4.64], R20 ;  /* 0x0000001404007986 */ /* 0x004fe8000c101904 */
[----:B0-----:R-:W-:Y:S01]  /*0d00*/  STG.E desc[UR4][R6.64], R3 ;  /* 0x0000000306007986 */ /* 0x001fe2000c101904 */
[----:B------:R-:W-:Y:S05]  /*0d10*/  EXIT ;  /* 0x000000000000794d */ /* 0x000fea0003800000 */
.L_x_29:
        /* <DEDUP_REMOVED lines=14> */
.L_x_194:


//--------------------- .text._Z22InitializeEmptyGridIntiiPi --------------------------
	.section	.text._Z22InitializeEmptyGridIntiiPi,"ax",@progbits
	.align	128
        .global         _Z22InitializeEmptyGridIntiiPi
        .type           _Z22InitializeEmptyGridIntiiPi,@function
        .size           _Z22InitializeEmptyGridIntiiPi,(.L_x_195 - _Z22InitializeEmptyGridIntiiPi)
        .other          _Z22InitializeEmptyGridIntiiPi,@"STO_CUDA_ENTRY STV_DEFAULT"
_Z22InitializeEmptyGridIntiiPi:
.text._Z22InitializeEmptyGridIntiiPi:
[----:B------:R-:W-:Y:S01]  /*0000*/  LDC R1, c[0x0][0x37c] ;  /* 0x0000df00ff017b82 */ /* 0x000fe20000000800 */
[----:B------:R-:W0:Y:S07]  /*0010*/  S2R R16, SR_TID.Y ;  /* 0x0000000000107919 */ /* 0x000e2e0000002200 */
[----:B------:R-:W1:Y:S01]  /*0020*/  LDC R3, c[0x0][0x360] ;  /* 0x0000d800ff037b82 */ /* 0x000e620000000800 */
[----:B------:R-:W2:Y:S01]  /*0030*/  LDCU UR5, c[0x0][0x370] ;  /* 0x00006e00ff0577ac */ /* 0x000ea20008000800 */
[----:B------:R-:W1:Y:S01]  /*0040*/  S2R R0, SR_TID.X ;  /* 0x0000000000007919 */ /* 0x000e620000002100 */
[----:B------:R-:W3:Y:S05]  /*0050*/  LDCU.64 UR8, c[0x0][0x380] ;  /* 0x00007000ff0877ac */ /* 0x000eea0008000a00 */
[----:B------:R-:W0:Y:S08]  /*0060*/  S2UR UR6, SR_CTAID.Y ;  /* 0x00000000000679c3 */ /* 0x000e300000002600 */
[----:B------:R-:W0:Y:S08]  /*0070*/  LDC R17, c[0x0][0x364] ;  /* 0x0000d900ff117b82 */ /* 0x000e300000000800 */
[----:B------:R-:W1:Y:S01]  /*0080*/  S2UR UR4, SR_CTAID.X ;  /* 0x00000000000479c3 */ /* 0x000e620000002500 */
[----:B0-----:R-:W-:-:S05]  /*0090*/  IMAD R16, R17, UR6, R16 ;  /* 0x0000000611107c24 */ /* 0x001fca000f8e0210 */
[----:B---3--:R-:W-:Y:S01]  /*00a0*/  ISETP.GE.AND P0, PT, R16, UR9, PT ;  /* 0x0000000910007c0c */ /* 0x008fe2000bf06270 */
[C---:B-1----:R-:W-:Y:S02]  /*00b0*/  IMAD R0, R3.reuse, UR4, R0 ;  /* 0x0000000403007c24 */ /* 0x042fe4000f8e0200 */
[----:B--2---:R-:W-:-:S03]  /*00c0*/  IMAD R3, R3, UR5, RZ ;  /* 0x0000000503037c24 */ /* 0x004fc6000f8e02ff */
[----:B------:R-:W-:-:S13]  /*00d0*/  ISETP.GE.OR P0, PT, R0, UR8, P0 ;  /* 0x0000000800007c0c */ /* 0x000fda0008706670 */
[----:B------:R-:W-:Y:S05]  /*00e0*/  @P0 EXIT ;  /* 0x000000000000094d */ /* 0x000fea0003800000 */
[----:B------:R-:W0:Y:S01]  /*00f0*/  I2F.U32.RP R8, R3 ;  /* 0x0000000300087306 */ /* 0x000e220000209000 */
[----:B------:R-:W-:Y:S01]  /*0100*/  IADD3 R2, PT, PT, R0, R3, RZ ;  /* 0x0000000300027210 */ /* 0x000fe20007ffe0ff */
[----:B------:R-:W-:Y:S01]  /*0110*/  IMAD.MOV R9, RZ, RZ, -R3 ;  /* 0x000000ffff097224 */ /* 0x000fe200078e0a03 */
[----:B------:R-:W-:Y:S01]  /*0120*/  ISETP.NE.U32.AND P2, PT, R3, RZ, PT ;  /* 0x000000ff0300720c */ /* 0x000fe20003f45070 */
[----:B------:R-:W-:Y:S01]  /*0130*/  IMAD.MOV.U32 R4, RZ, RZ, RZ ;  /* 0x000000ffff047224 */ /* 0x000fe200078e00ff */
[C---:B------:R-:W-:Y:S01]  /*0140*/  ISETP.GE.AND P0, PT, R2.reuse, UR8, PT ;  /* 0x0000000802007c0c */ /* 0x040fe2000bf06270 */
[----:B------:R-:W1:Y:S01]  /*0150*/  LDCU UR4, c[0x0][0x374] ;  /* 0x00006e80ff0477ac */ /* 0x000e620008000800 */
[----:B------:R-:W-:Y:S02]  /*0160*/  VIMNMX R7, PT, PT, R2, UR8, !PT ;  /* 0x0000000802077c48 */ /* 0x000fe4000ffe0100 */
[----:B------:R-:W-:Y:S01]  /*0170*/  SEL R6, RZ, 0x1, P0 ;  /* 0x00000001ff067807 */ /* 0x000fe20000000000 */
[----:B------:R-:W2:Y:S01]  /*0180*/  LDCU.64 UR6, c[0x0][0x358] ;  /* 0x00006b00ff0677ac */ /* 0x000ea20008000a00 */
[----:B0-----:R-:W0:Y:S01]  /*0190*/  MUFU.RCP R8, R8 ;  /* 0x0000000800087308 */ /* 0x001e220000001000 */
[----:B-1----:R-:W-:-:S02]  /*01a0*/  IMAD R17, R17, UR4, RZ ;  /* 0x0000000411117c24 */ /* 0x002fc4000f8e02ff */
[----:B0-----:R-:W-:-:S06]  /*01b0*/  VIADD R5, R8, 0xffffffe ;  /* 0x0ffffffe08057836 */ /* 0x001fcc0000000000 */
[----:B------:R-:W0:Y:S02]  /*01c0*/  F2I.FTZ.U32.TRUNC.NTZ R5, R5 ;  /* 0x0000000500057305 */ /* 0x000e24000021f000 */
[----:B0-----:R-:W-:-:S04]  /*01d0*/  IMAD R9, R9, R5, RZ ;  /* 0x0000000509097224 */ /* 0x001fc800078e02ff */
[----:B------:R-:W-:Y:S01]  /*01e0*/  IMAD.HI.U32 R9, R5, R9, R4 ;  /* 0x0000000905097227 */ /* 0x000fe200078e0004 */
[----:B------:R-:W-:-:S05]  /*01f0*/  IADD3 R4, PT, PT, R7, -R2, -R6 ;  /* 0x8000000207047210 */ /* 0x000fca0007ffe806 */
[----:B------:R-:W-:-:S05]  /*0200*/  IMAD.HI.U32 R5, R9, R4, RZ ;  /* 0x0000000409057227 */ /* 0x000fca00078e00ff */
[----:B------:R-:W-:-:S05]  /*0210*/  IADD3 R7, PT, PT, -R5, RZ, RZ ;  /* 0x000000ff05077210 */ /* 0x000fca0007ffe1ff */
[----:B------:R-:W-:-:S05]  /*0220*/  IMAD R4, R3, R7, R4 ;  /* 0x0000000703047224 */ /* 0x000fca00078e0204 */
[----:B------:R-:W-:-:S13]  /*0230*/  ISETP.GE.U32.AND P0, PT, R4, R3, PT ;  /* 0x000000030400720c */ /* 0x000fda0003f06070 */
[----:B------:R-:W-:Y:S01]  /*0240*/  @P0 IMAD.IADD R4, R4, 0x1, -R3 ;  /* 0x0000000104040824 */ /* 0x000fe200078e0a03 */
[----:B------:R-:W-:-:S04]  /*0250*/  @P0 IADD3 R5, PT, PT, R5, 0x1, RZ ;  /* 0x0000000105050810 */ /* 0x000fc80007ffe0ff */
[----:B------:R-:W-:Y:S02]  /*0260*/  ISETP.GE.U32.AND P1, PT, R4, R3, PT ;  /* 0x000000030400720c */ /* 0x000fe40003f26070 */
[----:B------:R-:W-:-:S04]  /*0270*/  IADD3 R4, PT, PT, R3, R2, RZ ;  /* 0x0000000203047210 */ /* 0x000fc80007ffe0ff */
[----:B------:R-:W-:-:S07]  /*0280*/  IADD3 R20, PT, PT, R3, R4, RZ ;  /* 0x0000000403147210 */ /* 0x000fce0007ffe0ff */
[----:B------:R-:W-:Y:S01]  /*0290*/  @P1 VIADD R5, R5, 0x1 ;  /* 0x0000000105051836 */ /* 0x000fe20000000000 */
[----:B------:R-:W-:-:S05]  /*02a0*/  @!P2 LOP3.LUT R5, RZ, R3, RZ, 0x33, !PT ;  /* 0x00000003ff05a212 */ /* 0x000fca00078e33ff */
[----:B------:R-:W-:-:S05]  /*02b0*/  IMAD.IADD R5, R6, 0x1, R5 ;  /* 0x0000000106057824 */ /* 0x000fca00078e0205 */
[----:B--2---:R-:W-:-:S07]  /*02c0*/  LOP3.LUT R21, R5, 0x3, RZ, 0xc0, !PT ;  /* 0x0000000305157812 */ /* 0x004fce00078ec0ff */
.L_x_35:
[----:B0-----:R-:W0:Y:S01]  /*02d0*/  LDCU UR4, c[0x0][0x384] ;  /* 0x00007080ff0477ac */ /* 0x001e220008000800 */
[----:B------:R-:W-:Y:S01]  /*02e0*/  ISETP.NE.AND P2, PT, R21, 0x3, PT ;  /* 0x000000031500780c */ /* 0x000fe20003f45270 */
[----:B------:R-:W-:Y:S01]  /*02f0*/  IMAD.MOV.U32 R19, RZ, RZ, R16 ;  /* 0x000000ffff137224 */ /* 0x000fe200078e0010 */
[----:B------:R-:W-:Y:S01]  /*0300*/  IADD3 R16, PT, PT, R17, R16, RZ ;  /* 0x0000001011107210 */ /* 0x000fe20007ffe0ff */
[----:B------:R-:W-:Y:S01]  /*0310*/  BSSY.RECONVERGENT B0, `(.L_x_30) ;  /* 0x0000014000007945 */ /* 0x000fe20003800200 */
[----:B------:R-:W-:Y:S01]  /*0320*/  ISETP.GE.U32.AND P0, PT, R5, 0x3, PT ;  /* 0x000000030500780c */ /* 0x000fe20003f06070 */
[----:B------:R-:W-:Y:S01]  /*0330*/  IMAD.MOV.U32 R18, RZ, RZ, R0 ;  /* 0x000000ffff127224 */ /* 0x000fe200078e0000 */
[----:B0-----:R-:W-:-:S07]  /*0340*/  ISETP.GE.AND P1, PT, R16, UR4, PT ;  /* 0x0000000410007c0c */ /* 0x001fce000bf26270 */
[----:B-1-3--:R-:W-:Y:S06]  /*0350*/  @!P2 BRA `(.L_x_31) ;  /* 0x00000000003ca947 */ /* 0x00afec0003800000 */
[----:B------:R-:W0:Y:S01]  /*0360*/  LDC.64 R6, c[0x0][0x388] ;  /* 0x0000e200ff067b82 */ /* 0x000e220000000a00 */
[----:B------:R-:W1:Y:S01]  /*0370*/  LDCU UR4, c[0x0][0x380] ;  /* 0x00007000ff0477ac */ /* 0x000e620008000800 */
[----:B------:R-:W-:Y:S02]  /*0380*/  ISETP.NE.AND P2, PT, R21, RZ, PT ;  /* 0x000000ff1500720c */ /* 0x000fe40003f45270 */
[----:B------:R-:W-:Y:S01]  /*0390*/  MOV R18, R2 ;  /* 0x0000000200127202 */ /* 0x000fe20000000f00 */
[----:B-1----:R-:W-:-:S04]  /*03a0*/  IMAD R9, R19, UR4, R0 ;  /* 0x0000000413097c24 */ /* 0x002fc8000f8e0200 */
[----:B0-----:R-:W-:-:S05]  /*03b0*/  IMAD.WIDE R6, R9, 0x4, R6 ;  /* 0x0000000409067825 */ /* 0x001fca00078e0206 */
[----:B------:R0:W-:Y:S01]  /*03c0*/  STG.E desc[UR6][R6.64], RZ ;  /* 0x000000ff06007986 */ /* 0x0001e2000c101906 */
[----:B------:R-:W-:Y:S05]  /*03d0*/  @!P2 BRA `(.L_x_31) ;  /* 0x00000000001ca947 */ /* 0x000fea0003800000 */
[----:B------:R-:W-:Y:S01]  /*03e0*/  ISETP.NE.AND P2, PT, R21, 0x1, PT ;  /* 0x000000011500780c */ /* 0x000fe20003f45270 */
[----:B------:R-:W-:-:S04]  /*03f0*/  IMAD.WIDE R8, R3, 0x4, R6 ;  /* 0x0000000403087825 */ /* 0x000fc800078e0206 */
[----:B------:R-:W-:Y:S01]  /*0400*/  IMAD.MOV.U32 R18, RZ, RZ, R4 ;  /* 0x000000ffff127224 */ /* 0x000fe200078e0004 */
[----:B------:R1:W-:Y:S07]  /*0410*/  STG.E desc[UR6][R8.64], RZ ;  /* 0x000000ff08007986 */ /* 0x0003ee000c101906 */
[----:B0-----:R-:W-:Y:S01]  /*0420*/  @P2 IMAD.WIDE R6, R3, 0x4, R8 ;  /* 0x0000000403062825 */ /* 0x001fe200078e0208 */
[----:B------:R-:W-:-:S04]  /*0430*/  @P2 MOV R18, R20 ;  /* 0x0000001400122202 */ /* 0x000fc80000000f00 */
[----:B------:R1:W-:Y:S03]  /*0440*/  @P2 STG.E desc[UR6][R6.64], RZ ;  /* 0x000000ff06002986 */ /* 0x0003e6000c101906 */
.L_x_31:
[----:B------:R-:W-:Y:S05]  /*0450*/  BSYNC.RECONVERGENT B0 ;  /* 0x0000000000007941 */ /* 0x000fea0003800200 */
.L_x_30:
[----:B------:R-:W-:Y:S04]  /*0460*/  BSSY.RECONVERGENT B0, `(.L_x_32) ;  /* 0x0000010000007945 */ /* 0x000fe80003800200 */
[----:B------:R-:W-:Y:S05]  /*0470*/  @!P0 BRA `(.L_x_33) ;  /* 0x0000000000388947 */ /* 0x000fea0003800000 */
[----:B------:R-:W2:Y:S08]  /*0480*/  LDC R23, c[0x0][0x380] ;  /* 0x0000e000ff177b82 */ /* 0x000eb00000000800 */
[----:B01----:R-:W0:Y:S02]  /*0490*/  LDC.64 R6, c[0x0][0x388] ;  /* 0x0000e200ff067b82 */ /* 0x003e240000000a00 */
.L_x_34:
[----:B--23--:R-:W-:Y:S01]  /*04a0*/  IMAD R9, R19, R23, R18 ;  /* 0x0000001713097224 */ /* 0x00cfe200078e0212 */
[----:B------:R-:W-:-:S03]  /*04b0*/  LEA R18, R3, R18, 0x2 ;  /* 0x0000001203127211 */ /* 0x000fc600078e10ff */
[----:B0-----:R-:W-:Y:S01]  /*04c0*/  IMAD.WIDE R8, R9, 0x4, R6 ;  /* 0x0000000409087825 */ /* 0x001fe200078e0206 */
[----:B------:R-:W-:-:S04]  /*04d0*/  ISETP.GE.AND P0, PT, R18, R23, PT ;  /* 0x000000171200720c */ /* 0x000fc80003f06270 */
[----:B------:R3:W-:Y:S01]  /*04e0*/  STG.E desc[UR6][R8.64], RZ ;  /* 0x000000ff08007986 */ /* 0x0007e2000c101906 */
[----:B------:R-:W-:-:S05]  /*04f0*/  IMAD.WIDE R10, R3, 0x4, R8 ;  /* 0x00000004030a7825 */ /* 0x000fca00078e0208 */
[----:B------:R3:W-:Y:S01]  /*0500*/  STG.E desc[UR6][R10.64], RZ ;  /* 0x000000ff0a007986 */ /* 0x0007e2000c101906 */
[----:B------:R-:W-:-:S05]  /*0510*/  IMAD.WIDE R12, R3, 0x4, R10 ;  /* 0x00000004030c7825 */ /* 0x000fca00078e020a */
[----:B------:R3:W-:Y:S01]  /*0520*/  STG.E desc[UR6][R12.64], RZ ;  /* 0x000000ff0c007986 */ /* 0x0007e2000c101906 */
[----:B------:R-:W-:-:S05]  /*0530*/  IMAD.WIDE R14, R3, 0x4, R12 ;  /* 0x00000004030e7825 */ /* 0x000fca00078e020c */
[----:B------:R3:W-:Y:S01]  /*0540*/  STG.E desc[UR6][R14.64], RZ ;  /* 0x000000ff0e007986 */ /* 0x0007e2000c101906 */
[----:B------:R-:W-:Y:S05]  /*0550*/  @!P0 BRA `(.L_x_34) ;  /* 0xfffffffc00d08947 */ /* 0x000fea000383ffff */
.L_x_33:
[----:B------:R-:W-:Y:S05]  /*0560*/  BSYNC.RECONVERGENT B0 ;  /* 0x0000000000007941 */ /* 0x000fea0003800200 */
.L_x_32:
[----:B------:R-:W-:Y:S05]  /*0570*/  @!P1 BRA `(.L_x_35) ;  /* 0xfffffffc00549947 */ /* 0x000fea000383ffff */
[----:B------:R-:W-:Y:S05]  /*0580*/  EXIT ;  /* 0x000000000000794d */ /* 0x000fea0003800000 */
.L_x_36:
        /* <DEDUP_REMOVED lines=15> */
.L_x_195:


//--------------------- .text._Z22SystemInstantEvolutionP10PopulationPdS1_ --------------------------
	.section	.text._Z22SystemInstantEvolutionP10PopulationPdS1_,"ax",@progbits
	.align	128
        .global         _Z22SystemInstantEvolutionP10PopulationPdS1_
        .type           _Z22SystemInstantEvolutionP10PopulationPdS1_,@function
        .size           _Z22SystemInstantEvolutionP10PopulationPdS1_,(.L_x_188 - _Z22SystemInstantEvolutionP10PopulationPdS1_)
        .other          _Z22SystemInstantEvolutionP10PopulationPdS1_,@"STO_CUDA_ENTRY STV_DEFAULT"
_Z22SystemInstantEvolutionP10PopulationPdS1_:
.text._Z22SystemInstantEvolutionP10PopulationPdS1_:
[----:B------:R-:W-:Y:S08]  /*0000*/  LDC R1, c[0x0][0x37c] ;  /* 0x0000df00ff017b82 */ /* 0x000ff00000000800 */
[----:B------:R-:W0:Y:S01]  /*0010*/  LDC.64 R2, c[0x0][0x380] ;  /* 0x0000e000ff027b82 */ /* 0x000e220000000a00 */
[----:B------:R-:W0:Y:S02]  /*0020*/  LDCU.64 UR4, c[0x0][0x358] ;  /* 0x00006b00ff0477ac */ /* 0x000e240008000a00 */
[----:B0-----:R-:W2:Y:S05]  /*0030*/  LDG.E R5, desc[UR4][R2.64] ;  /* 0x0000000402057981 */ /* 0x001eaa000c1e1900 */
[----:B------:R-:W0:Y:S01]  /*0040*/  S2UR UR6, SR_CTAID.X ;  /* 0x00000000000679c3 */ /* 0x000e220000002500 */
[----:B------:R-:W0:Y:S07]  /*0050*/  S2R R4, SR_TID.X ;  /* 0x0000000000047919 */ /* 0x000e2e0000002100 */
[----:B------:R-:W0:Y:S02]  /*0060*/  LDC R7, c[0x0][0x360] ;  /* 0x0000d800ff077b82 */ /* 0x000e240000000800 */
[----:B0-----:R-:W-:-:S05]  /*0070*/  IMAD R4, R7, UR6, R4 ;  /* 0x0000000607047c24 */ /* 0x001fca000f8e0204 */
[----:B--2---:R-:W-:-:S13]  /*0080*/  ISETP.GE.AND P0, PT, R4, R5, PT ;  /* 0x000000050400720c */ /* 0x004fda0003f06270 */
[----:B------:R-:W-:Y:S05]  /*0090*/  @P0 EXIT ;  /* 0x000000000000094d */ /* 0x000fea0003800000 */
[----:B------:R-:W0:Y:S02]  /*00a0*/  LDCU UR6, c[0x0][0x370] ;  /* 0x00006e00ff0677ac */ /* 0x000e240008000800 */
[----:B0-----:R-:W-:-:S07]  /*00b0*/  IMAD R7, R7, UR6, RZ ;  /* 0x0000000607077c24 */ /* 0x001fce000f8e02ff */
.L_x_112:
[----:B------:R-:W-:Y:S01]  /*00c0*/  ISETP.GE.AND P0, PT, R5, 0x1, PT ;  /* 0x000000010500780c */ /* 0x000fe20003f06270 */
[----:B------:R-:W-:Y:S01]  /*00d0*/  BSSY.RECONVERGENT B0, `(.L_x_37) ;  /* 0x00003c6000007945 */ /* 0x000fe20003800200 */
[----:B------:R-:W-:Y:S02]  /*00e0*/  CS2R R20, SRZ ;  /* 0x0000000000147805 */ /* 0x000fe4000001ff00 */
[----:B------:R-:W-:-:S09]  /*00f0*/  CS2R R18, SRZ ;  /* 0x0000000000127805 */ /* 0x000fd2000001ff00 */
[----:B------:R-:W-:Y:S05]  /*0100*/  @!P0 BRA `(.L_x_38) ;  /* 0x0000003c00088947 */ /* 0x000fea0003800000 */
[C---:B------:R-:W-:Y:S01]  /*0110*/  ISETP.GE.U32.AND P0, PT, R5.reuse, 0x4, PT ;  /* 0x000000040500780c */ /* 0x040fe20003f06070 */
[----:B------:R-:W-:Y:S01]  /*0120*/  BSSY.RECONVERGENT B1, `(.L_x_39) ;  /* 0x0000230000017945 */ /* 0x000fe20003800200 */
[----:B------:R-:W-:Y:S01]  /*0130*/  LOP3.LUT R6, R5, 0x3, RZ, 0xc0, !PT ;  /* 0x0000000305067812 */ /* 0x000fe200078ec0ff */
[----:B------:R-:W-:Y:S01]  /*0140*/  IMAD.MOV.U32 R9, RZ, RZ, RZ ;  /* 0x000000ffff097224 */ /* 0x000fe200078e00ff */
[----:B------:R-:W-:Y:S02]  /*0150*/  CS2R R18, SRZ ;  /* 0x0000000000127805 */ /* 0x000fe4000001ff00 */
[----:B------:R-:W-:-:S07]  /*0160*/  CS2R R20, SRZ ;  /* 0x0000000000147805 */ /* 0x000fce000001ff00 */
[----:B------:R-:W-:Y:S05]  /*0170*/  @!P0 BRA `(.L_x_40) ;  /* 0x0000002000a88947 */ /* 0x000fea0003800000 */
[----:B------:R-:W-:Y:S01]  /*0180*/  LOP3.LUT R9, R5, 0x7ffffffc, RZ, 0xc0, !PT ;  /* 0x7ffffffc05097812 */ /* 0x000fe200078ec0ff */
[----:B------:R-:W-:Y:S01]  /*0190*/  IMAD.MOV R8, RZ, RZ, -R4 ;  /* 0x000000ffff087224 */ /* 0x000fe200078e0a04 */
[----:B------:R-:W-:Y:S01]  /*01a0*/  CS2R R10, SRZ ;  /* 0x00000000000a7805 */ /* 0x000fe2000001ff00 */
[----:B------:R-:W-:Y:S01]  /*01b0*/  IMAD.MOV.U32 R12, RZ, RZ, RZ ;  /* 0x000000ffff0c7224 */ /* 0x000fe200078e00ff */
[----:B------:R-:W-:-:S07]  /*01c0*/  CS2R R18, SRZ ;  /* 0x0000000000127805 */ /* 0x000fce000001ff00 */
.L_x_81:
[----:B------:R-:W-:Y:S01]  /*01d0*/  ISETP.NE.AND P0, PT, R8, RZ, PT ;  /* 0x000000ff0800720c */ /* 0x000fe20003f05270 */
[----:B------:R-:W-:-:S12]  /*01e0*/  BSSY.RECONVERGENT B3, `(.L_x_41) ;  /* 0x0000085000037945 */ /* 0x000fd80003800200 */
[----:B------:R-:W-:Y:S05]  /*01f0*/  @!P0 BRA `(.L_x_42) ;  /* 0x00000008000c8947 */ /* 0x000fea0003800000 */
[----:B------:R-:W0:Y:S02]  /*0200*/  LDC.64 R34, c[0x0][0x380] ;  /* 0x0000e000ff227b82 */ /* 0x000e240000000a00 */
[----:B0-----:R-:W2:Y:S04]  /*0210*/  LDG.E.64 R16, desc[UR4][R34.64+0x18] ;  /* 0x0000180422107981 */ /* 0x001ea8000c1e1b00 */
[----:B------:R-:W3:Y:S04]  /*0220*/  LDG.E.64 R14, desc[UR4][R34.64+0x10] ;  /* 0x00001004220e7981 */ /* 0x000ee8000c1e1b00 */
[----:B------:R-:W4:Y:S01]  /*0230*/  LDG.E.64 R2, desc[UR4][R34.64+0x8] ;  /* 0x0000080422027981 */ /* 0x000f22000c1e1b00 */
[----:B--2---:R-:W-:Y:S01]  /*0240*/  IADD3 R22, P0, PT, R16, R11, RZ ;  /* 0x0000000b10167210 */ /* 0x004fe20007f1e0ff */
[----:B------:R-:W-:-:S03]  /*0250*/  IMAD.WIDE R30, R4, 0x8, R16 ;  /* 0x00000008041e7825 */ /* 0x000fc600078e0210 */
[----:B------:R-:W-:Y:S01]  /*0260*/  IADD3.X R23, PT, PT, R17, R12, RZ, P0, !PT ;  /* 0x0000000c11177210 */ /* 0x000fe200007fe4ff */
[----:B---3--:R-:W-:Y:S01]  /*0270*/  IMAD.WIDE R24, R4, 0x8, R14 ;  /* 0x0000000804187825 */ /* 0x008fe200078e020e */
[----:B------:R-:W-:Y:S01]  /*0280*/  IADD3 R32, P0, PT, R14, R11, RZ ;  /* 0x0000000b0e207210 */ /* 0x000fe20007f1e0ff */
[----:B------:R-:W2:Y:S04]  /*0290*/  LDG.E.64 R26, desc[UR4][R30.64] ;  /* 0x000000041e1a7981 */ /* 0x000ea8000c1e1b00 */
[----:B------:R-:W2:Y:S01]  /*02a0*/  LDG.E.64 R22, desc[UR4][R22.64] ;  /* 0x0000000416167981 */ /* 0x000ea2000c1e1b00 */
[----:B------:R-:W-:-:S03]  /*02b0*/  IMAD.X R33, R15, 0x1, R12, P0 ;  /* 0x000000010f217824 */ /* 0x000fc600000e060c */
[----:B------:R-:W3:Y:S04]  /*02c0*/  LDG.E.64 R24, desc[UR4][R24.64] ;  /* 0x0000000418187981 */ /* 0x000ee8000c1e1b00 */
[----:B------:R-:W3:Y:S01]  /*02d0*/  LDG.E.64 R28, desc[UR4][R32.64] ;  /* 0x00000004201c7981 */ /* 0x000ee2000c1e1b00 */
[----:B----4-:R-:W-:Y:S01]  /*02e0*/  IMAD.WIDE R14, R4, 0x8, R2 ;  /* 0x00000008040e7825 */ /* 0x010fe200078e0202 */
[----:B------:R-:W-:-:S05]  /*02f0*/  IADD3 R16, P0, PT, R2, R11, RZ ;  /* 0x0000000b02107210 */ /* 0x000fca0007f1e0ff */
[----:B------:R-:W4:Y:S01]  /*0300*/  LDG.E.64 R14, desc[UR4][R14.64] ;  /* 0x000000040e0e7981 */ /* 0x000f22000c1e1b00 */
[----:B------:R-:W-:-:S06]  /*0310*/  IMAD.X R17, R3, 0x1, R12, P0 ;  /* 0x0000000103117824 */ /* 0x000fcc00000e060c */
[----:B------:R-:W5:Y:S01]  /*0320*/  LDG.E.64 R16, desc[UR4][R16.64] ;  /* 0x0000000410107981 */ /* 0x000f62000c1e1b00 */
[----:B------:R-:W-:Y:S01]  /*0330*/  UMOV UR6, 0xa0b5ed8d ;  /* 0xa0b5ed8d00067882 */ /* 0x000fe20000000000 */
[----:B------:R-:W-:Y:S01]  /*0340*/  UMOV UR7, 0x3eb0c6f7 ;  /* 0x3eb0c6f700077882 */ /* 0x000fe20000000000 */
[----:B------:R-:W-:Y:S01]  /*0350*/  BSSY.RECONVERGENT B4, `(.L_x_43) ;  /* 0x0000021000047945 */ /* 0x000fe20003800200 */
[----:B--2---:R-:W-:Y:S01]  /*0360*/  DADD R26, R22, -R26 ;  /* 0x00000000161a7229 */ /* 0x004fe2000000081a */
[----:B------:R-:W-:Y:S01]  /*0370*/  IMAD.MOV.U32 R22, RZ, RZ, 0x1 ;  /* 0x00000001ff167424 */ /* 0x000fe200078e00ff */
[----:B---3--:R-:W-:-:S06]  /*0380*/  DADD R28, R28, -R24 ;  /* 0x000000001c1c7229 */ /* 0x008fcc0000000818 */
[----:B------:R-:W-:-:S08]  /*0390*/  DMUL R2, R26, R26 ;  /* 0x0000001a1a027228 */ /* 0x000fd00000000000 */
[----:B------:R-:W-:-:S08]  /*03a0*/  DFMA R2, R28, R28, R2 ;  /* 0x0000001c1c02722b */ /* 0x000fd00000000002 */
[----:B------:R-:W-:Y:S01]  /*03b0*/  DSETP.GEU.AND P0, PT, R2, UR6, PT ;  /* 0x0000000602007e2a */ /* 0x000fe2000bf0e000 */
[----:B------:R-:W-:Y:S01]  /*03c0*/  UMOV UR6, 0xd2f1a9fc ;  /* 0xd2f1a9fc00067882 */ /* 0x000fe20000000000 */
[----:B------:R-:W-:Y:S02]  /*03d0*/  UMOV UR7, 0x3f50624d ;  /* 0x3f50624d00077882 */ /* 0x000fe40000000000 */
[----:B----4-:R-:W-:Y:S02]  /*03e0*/  DMUL R14, R14, UR6 ;  /* 0x000000060e0e7c28 */ /* 0x010fe40008000000 */
[----:B------:R-:W-:Y:S02]  /*03f0*/  FSEL R3, R3, 0.34526798129081726074, P0 ;  /* 0x3eb0c6f703037808 */ /* 0x000fe40000000000 */
[----:B------:R-:W-:Y:S02]  /*0400*/  FSEL R2, R2, -3.0819790611203132499e-19, P0 ;  /* 0xa0b5ed8d02027808 */ /* 0x000fe40000000000 */
[----:B------:R-:W0:Y:S02]  /*0410*/  MUFU.RCP64H R23, R3 ;  /* 0x0000000300177308 */ /* 0x000e240000001800 */
[----:B-----5:R-:W-:-:S10]  /*0420*/  DMUL R14, R14, R16 ;  /* 0x000000100e0e7228 */ /* 0x020fd40000000000 */
[----:B------:R-:W-:Y:S01]  /*0430*/  FSETP.GEU.AND P1, PT, |R15|, 6.5827683646048100446e-37, PT ;  /* 0x036000000f00780b */ /* 0x000fe20003f2e200 */
[----:B0-----:R-:W-:-:S08]  /*0440*/  DFMA R24, -R2, R22, 1 ;  /* 0x3ff000000218742b */ /* 0x001fd00000000116 */
[----:B------:R-:W-:-:S08]  /*0450*/  DFMA R24, R24, R24, R24 ;  /* 0x000000181818722b */ /* 0x000fd00000000018 */
[----:B------:R-:W-:-:S08]  /*0460*/  DFMA R24, R22, R24, R22 ;  /* 0x000000181618722b */ /* 0x000fd00000000016 */
[----:B------:R-:W-:-:S08]  /*0470*/  DFMA R22, -R2, R24, 1 ;  /* 0x3ff000000216742b */ /* 0x000fd00000000118 */
[----:B------:R-:W-:-:S08]  /*0480*/  DFMA R22, R24, R22, R24 ;  /* 0x000000161816722b */ /* 0x000fd00000000018 */
[----:B------:R-:W-:-:S08]  /*0490*/  DMUL R30, R14, R22 ;  /* 0x000000160e1e7228 */ /* 0x000fd00000000000 */
[----:B------:R-:W-:-:S08]  /*04a0*/  DFMA R16, -R2, R30, R14 ;  /* 0x0000001e0210722b */ /* 0x000fd0000000010e */
[----:B------:R-:W-:-:S10]  /*04b0*/  DFMA R30, R22, R16, R30 ;  /* 0x00000010161e722b */ /* 0x000fd4000000001e */
[----:B------:R-:W-:-:S05]  /*04c0*/  FFMA R0, RZ, R3, R31 ;  /* 0x00000003ff007223 */ /* 0x000fca000000001f */
[----:B------:R-:W-:-:S13]  /*04d0*/  FSETP.GT.AND P0, PT, |R0|, 1.469367938527859385e-39, PT ;  /* 0x001000000000780b */ /* 0x000fda0003f04200 */
[----:B------:R-:W-:Y:S05]  /*04e0*/  @P0 BRA P1, `(.L_x_44) ;  /* 0x00000000001c0947 */ /* 0x000fea0000800000 */
[----:B------:R-:W-:Y:S01]  /*04f0*/  MOV R13, R15 ;  /* 0x0000000f000d7202 */ /* 0x000fe20000000f00 */
[----:B------:R-:W-:Y:S01]  /*0500*/  IMAD.MOV.U32 R24, RZ, RZ, R2 ;  /* 0x000000ffff187224 */ /* 0x000fe200078e0002 */
[----:B------:R-:W-:Y:S01]  /*0510*/  MOV R0, 0x540 ;  /* 0x0000054000007802 */ /* 0x000fe20000000f00 */
[----:B------:R-:W-:-:S07]  /*0520*/  IMAD.MOV.U32 R25, RZ, RZ, R3 ;  /* 0x000000ffff197224 */ /* 0x000fce00078e0003 */
[----:B------:R-:W-:Y:S05]  /*0530*/  CALL.REL.NOINC `($__internal_0_$__cuda_sm20_div_rn_f64_full) ;  /* 0x0000003800307944 */ /* 0x000fea0003c00000 */
[----:B------:R-:W-:Y:S01]  /*0540*/  IMAD.MOV.U32 R30, RZ, RZ, R14 ;  /* 0x000000ffff1e7224 */ /* 0x000fe200078e000e */
[----:B------:R-:W-:-:S07]  /*0550*/  MOV R31, R15 ;  /* 0x0000000f001f7202 */ /* 0x000fce0000000f00 */
.L_x_44:
[----:B------:R-:W-:Y:S05]  /*0560*/  BSYNC.RECONVERGENT B4 ;  /* 0x0000000000047941 */ /* 0x000fea0003800200 */
.L_x_43:
[----:B------:R-:W0:Y:S01]  /*0570*/  MUFU.RSQ64H R25, R3 ;  /* 0x0000000300197308 */ /* 0x000e220000001c00 */
[----:B------:R-:W-:Y:S01]  /*0580*/  VIADD R24, R3, 0xfcb00000 ;  /* 0xfcb0000003187836 */ /* 0x000fe20000000000 */
[----:B------:R-:W-:Y:S01]  /*0590*/  DMUL R32, R28, R30 ;  /* 0x0000001e1c207228 */ /* 0x000fe20000000000 */
[----:B------:R-:W-:Y:S01]  /*05a0*/  IMAD.MOV.U32 R16, RZ, RZ, 0x0 ;  /* 0x00000000ff107424 */ /* 0x000fe200078e00ff */
[----:B------:R-:W-:Y:S01]  /*05b0*/  BSSY.RECONVERGENT B4, `(.L_x_45) ;  /* 0x0000016000047945 */ /* 0x000fe20003800200 */
[----:B------:R-:W-:Y:S01]  /*05c0*/  IMAD.MOV.U32 R17, RZ, RZ, 0x3fd80000 ;  /* 0x3fd80000ff117424 */ /* 0x000fe200078e00ff */
[----:B------:R-:W-:Y:S01]  /*05d0*/  ISETP.GE.U32.AND P0, PT, R24, 0x7ca00000, PT ;  /* 0x7ca000001800780c */ /* 0x000fe20003f06070 */
[----:B0-----:R-:W-:-:S08]  /*05e0*/  DMUL R14, R24, R24 ;  /* 0x00000018180e7228 */ /* 0x001fd00000000000 */
[----:B------:R-:W-:-:S08]  /*05f0*/  DFMA R14, R2, -R14, 1 ;  /* 0x3ff00000020e742b */ /* 0x000fd0000000080e */
[----:B------:R-:W-:Y:S02]  /*0600*/  DFMA R16, R14, R16, 0.5 ;  /* 0x3fe000000e10742b */ /* 0x000fe40000000010 */
[----:B------:R-:W-:-:S08]  /*0610*/  DMUL R14, R24, R14 ;  /* 0x0000000e180e7228 */ /* 0x000fd00000000000 */
[----:B------:R-:W-:-:S08]  /*0620*/  DFMA R14, R16, R14, R24 ;  /* 0x0000000e100e722b */ /* 0x000fd00000000018 */
[----:B------:R-:W-:Y:S02]  /*0630*/  DMUL R22, R2, R14 ;  /* 0x0000000e02167228 */ /* 0x000fe40000000000 */
[----:B------:R-:W-:Y:S01]  /*0640*/  IADD3 R17, PT, PT, R15, -0x100000, RZ ;  /* 0xfff000000f117810 */ /* 0x000fe20007ffe0ff */
[----:B------:R-:W-:-:S05]  /*0650*/  IMAD.MOV.U32 R16, RZ, RZ, R14 ;  /* 0x000000ffff107224 */ /* 0x000fca00078e000e */
[----:B------:R-:W-:-:S08]  /*0660*/  DFMA R34, R22, -R22, R2 ;  /* 0x800000161622722b */ /* 0x000fd00000000002 */
[----:B------:R-:W-:Y:S01]  /*0670*/  DFMA R28, R34, R16, R22 ;  /* 0x00000010221c722b */ /* 0x000fe20000000016 */
[----:B------:R-:W-:Y:S10]  /*0680*/  @!P0 BRA `(.L_x_46) ;  /* 0x0000000000208947 */ /* 0x000ff40003800000 */
[----:B------:R-:W-:Y:S01]  /*0690*/  MOV R0, R22 ;  /* 0x0000001600007202 */ /* 0x000fe20000000f00 */
[----:B------:R-:W-:Y:S01]  /*06a0*/  IMAD.MOV.U32 R16, RZ, RZ, R34 ;  /* 0x000000ffff107224 */ /* 0x000fe200078e0022 */
[----:B------:R-:W-:Y:S01]  /*06b0*/  MOV R22, 0x710 ;  /* 0x0000071000167802 */ /* 0x000fe20000000f00 */
[----:B------:R-:W-:Y:S02]  /*06c0*/  IMAD.MOV.U32 R15, RZ, RZ, R35 ;  /* 0x000000ffff0f7224 */ /* 0x000fe400078e0023 */
[----:B------:R-:W-:Y:S02]  /*06d0*/  IMAD.MOV.U32 R13, RZ, RZ, R23 ;  /* 0x000000ffff0d7224 */ /* 0x000fe400078e0017 */
[----:B------:R-:W-:Y:S02]  /*06e0*/  IMAD.MOV.U32 R28, RZ, RZ, R2 ;  /* 0x000000ffff1c7224 */ /* 0x000fe400078e0002 */
[----:B------:R-:W-:-:S07]  /*06f0*/  IMAD.MOV.U32 R29, RZ, RZ, R3 ;  /* 0x000000ffff1d7224 */ /* 0x000fce00078e0003 */
[----:B------:R-:W-:Y:S05]  /*0700*/  CALL.REL.NOINC `($__internal_1_$__cuda_sm20_dsqrt_rn_f64_mediumpath_v1) ;  /* 0x0000003c004c7944 */ /* 0x000fea0003c00000 */
.L_x_46:
[----:B------:R-:W-:Y:S05]  /*0710*/  BSYNC.RECONVERGENT B4 ;  /* 0x0000000000047941 */ /* 0x000fea0003800200 */
.L_x_45:
[----:B------:R-:W0:Y:S01]  /*0720*/  MUFU.RCP64H R3, R29 ;  /* 0x0000001d00037308 */ /* 0x000e220000001800 */
[----:B------:R-:W-:Y:S01]  /*0730*/  MOV R2, 0x1 ;  /* 0x0000000100027802 */ /* 0x000fe20000000f00 */
[----:B------:R-:W-:Y:S01]  /*0740*/  BSSY.RECONVERGENT B4, `(.L_x_47) ;  /* 0x0000013000047945 */ /* 0x000fe20003800200 */
[----:B------:R-:W-:-:S04]  /*0750*/  FSETP.GEU.AND P1, PT, |R33|, 6.5827683646048100446e-37, PT ;  /* 0x036000002100780b */ /* 0x000fc80003f2e200 */
[----:B0-----:R-:W-:-:S08]  /*0760*/  DFMA R14, R2, -R28, 1 ;  /* 0x3ff00000020e742b */ /* 0x001fd0000000081c */
[----:B------:R-:W-:-:S08]  /*0770*/  DFMA R14, R14, R14, R14 ;  /* 0x0000000e0e0e722b */ /* 0x000fd0000000000e */
[----:B------:R-:W-:-:S08]  /*0780*/  DFMA R14, R2, R14, R2 ;  /* 0x0000000e020e722b */ /* 0x000fd00000000002 */
[----:B------:R-:W-:-:S08]  /*0790*/  DFMA R2, R14, -R28, 1 ;  /* 0x3ff000000e02742b */ /* 0x000fd0000000081c */
[----:B------:R-:W-:-:S08]  /*07a0*/  DFMA R2, R14, R2, R14 ;  /* 0x000000020e02722b */ /* 0x000fd0000000000e */
[----:B------:R-:W-:-:S08]  /*07b0*/  DMUL R14, R32, R2 ;  /* 0x00000002200e7228 */ /* 0x000fd00000000000 */
[----:B------:R-:W-:-:S08]  /*07c0*/  DFMA R16, R14, -R28, R32 ;  /* 0x8000001c0e10722b */ /* 0x000fd00000000020 */
[----:B------:R-:W-:-:S10]  /*07d0*/  DFMA R14, R2, R16, R14 ;  /* 0x00000010020e722b */ /* 0x000fd4000000000e */
[----:B------:R-:W-:-:S05]  /*07e0*/  FFMA R0, RZ, R29, R15 ;  /* 0x0000001dff007223 */ /* 0x000fca000000000f */
[----:B------:R-:W-:-:S13]  /*07f0*/  FSETP.GT.AND P0, PT, |R0|, 1.469367938527859385e-39, PT ;  /* 0x001000000000780b */ /* 0x000fda0003f04200 */
[----:B------:R-:W-:Y:S05]  /*0800*/  @P0 BRA P1, `(.L_x_48) ;  /* 0x0000000000180947 */ /* 0x000fea0000800000 */
[----:B------:R-:W-:Y:S01]  /*0810*/  IMAD.MOV.U32 R14, RZ, RZ, R32 ;  /* 0x000000ffff0e7224 */ /* 0x000fe200078e0020 */
[----:B------:R-:W-:Y:S01]  /*0820*/  MOV R25, R29 ;  /* 0x0000001d00197202 */ /* 0x000fe20000000f00 */
[----:B------:R-:W-:Y:S01]  /*0830*/  IMAD.MOV.U32 R13, RZ, RZ, R33 ;  /* 0x000000ffff0d7224 */ /* 0x000fe200078e0021 */
[----:B------:R-:W-:Y:S01]  /*0840*/  MOV R0, 0x870 ;  /* 0x0000087000007802 */ /* 0x000fe20000000f00 */
[----:B------:R-:W-:-:S07]  /*0850*/  IMAD.MOV.U32 R24, RZ, RZ, R28 ;  /* 0x000000ffff187224 */ /* 0x000fce00078e001c */
[----:B------:R-:W-:Y:S05]  /*0860*/  CALL.REL.NOINC `($__internal_0_$__cuda_sm20_div_rn_f64_full) ;  /* 0x0000003400647944 */ /* 0x000fea0003c00000 */
.L_x_48:
[----:B------:R-:W-:Y:S05]  /*0870*/  BSYNC.RECONVERGENT B4 ;  /* 0x0000000000047941 */ /* 0x000fea0003800200 */
.L_x_47:
[----:B------:R-:W0:Y:S01]  /*0880*/  MUFU.RCP64H R3, R29 ;  /* 0x0000001d00037308 */ /* 0x000e220000001800 */
[----:B------:R-:W-:Y:S01]  /*0890*/  IMAD.MOV.U32 R2, RZ, RZ, 0x1 ;  /* 0x00000001ff027424 */ /* 0x000fe200078e00ff */
[----:B------:R-:W-:Y:S01]  /*08a0*/  DMUL R26, R26, R30 ;  /* 0x0000001e1a1a7228 */ /* 0x000fe20000000000 */
[----:B------:R-:W-:Y:S01]  /*08b0*/  BSSY.RECONVERGENT B4, `(.L_x_49) ;  /* 0x0000016000047945 */ /* 0x000fe20003800200 */
[----:B------:R-:W-:-:S08]  /*08c0*/  DADD R20, R20, R14 ;  /* 0x0000000014147229 */ /* 0x000fd0000000000e */
[----:B------:R-:W-:Y:S01]  /*08d0*/  FSETP.GEU.AND P1, PT, |R27|, 6.5827683646048100446e-37, PT ;  /* 0x036000001b00780b */ /* 0x000fe20003f2e200 */
        /* <DEDUP_REMOVED lines=17> */
[----:B------:R-:W-:Y:S02]  /*09f0*/  IMAD.MOV.U32 R2, RZ, RZ, R14 ;  /* 0x000000ffff027224 */ /* 0x000fe400078e000e */
[----:B------:R-:W-:-:S07]  /*0a00*/  IMAD.MOV.U32 R3, RZ, RZ, R15 ;  /* 0x000000ffff037224 */ /* 0x000fce00078e000f */
.L_x_50:
[----:B------:R-:W-:Y:S05]  /*0a10*/  BSYNC.RECONVERGENT B4 ;  /* 0x0000000000047941 */ /* 0x000fea0003800200 */
.L_x_49:
[----:B------:R-:W-:-:S11]  /*0a20*/  DADD R18, R18, R2 ;  /* 0x0000000012127229 */ /* 0x000fd60000000002 */
.L_x_42:
[----:B------:R-:W-:Y:S05]  /*0a30*/  BSYNC.RECONVERGENT B3 ;  /* 0x0000000000037941 */ /* 0x000fea0003800200 */
.L_x_41:
[----:B------:R-:W-:Y:S01]  /*0a40*/  IADD3 R3, PT, PT, R10, 0x1, RZ ;  /* 0x000000010a037810 */ /* 0x000fe20007ffe0ff */
[----:B------:R-:W-:Y:S03]  /*0a50*/  BSSY.RECONVERGENT B3, `(.L_x_51) ;  /* 0x0000086000037945 */ /* 0x000fe60003800200 */
[----:B------:R-:W-:-:S13]  /*0a60*/  ISETP.NE.AND P0, PT, R3, R4, PT ;  /* 0x000000040300720c */ /* 0x000fda0003f05270 */
[----:B------:R-:W-:Y:S05]  /*0a70*/  @!P0 BRA `(.L_x_52) ;  /* 0x00000008000c8947 */ /* 0x000fea0003800000 */
[----:B------:R-:W0:Y:S02]  /*0a80*/  LDC.64 R32, c[0x0][0x380] ;  /* 0x0000e000ff207b82 */ /* 0x000e240000000a00 */
[----:B0-----:R-:W2:Y:S04]  /*0a90*/  LDG.E.64 R16, desc[UR4][R32.64+0x18] ;  /* 0x0000180420107981 */ /* 0x001ea8000c1e1b00 */
[----:B------:R-:W3:Y:S04]  /*0aa0*/  LDG.E.64 R14, desc[UR4][R32.64+0x10] ;  /* 0x00001004200e7981 */ /* 0x000ee8000c1e1b00 */
[----:B------:R-:W4:Y:S01]  /*0ab0*/  LDG.E.64 R2, desc[UR4][R32.64+0x8] ;  /* 0x0000080420027981 */ /* 0x000f22000c1e1b00 */
[----:B--2---:R-:W-:Y:S01]  /*0ac0*/  IADD3 R24, P0, PT, R16, R11, RZ ;  /* 0x0000000b10187210 */ /* 0x004fe20007f1e0ff */
[----:B------:R-:W-:-:S04]  /*0ad0*/  IMAD.WIDE R22, R4, 0x8, R16 ;  /* 0x0000000804167825 */ /* 0x000fc800078e0210 */
[----:B------:R-:W-:Y:S01]  /*0ae0*/  IMAD.X R25, R17, 0x1, R12, P0 ;  /* 0x0000000111197824 */ /* 0x000fe200000e060c */
[----:B---3--:R-:W-:Y:S01]  /*0af0*/  IADD3 R30, P0, PT, R14, R11, RZ ;  /* 0x0000000b0e1e7210 */ /* 0x008fe20007f1e0ff */
[----:B------:R-:W2:Y:S01]  /*0b00*/  LDG.E.64 R22, desc[UR4][R22.64] ;  /* 0x0000000416167981 */ /* 0x000ea2000c1e1b00 */
[----:B------:R-:W-:-:S03]  /*0b10*/  IMAD.WIDE R28, R4, 0x8, R14 ;  /* 0x00000008041c7825 */ /* 0x000fc600078e020e */
        /* <DEDUP_REMOVED lines=12> */
[----:B--2---:R-:W-:Y:S02]  /*0be0*/  DADD R2, R24, -R22 ;  /* 0x0000000018027229 */ /* 0x004fe40000000816 */
[----:B---3--:R-:W-:-:S06]  /*0bf0*/  DADD R26, R26, -R28 ;  /* 0x000000001a1a7229 */ /* 0x008fcc000000081c */
[----:B------:R-:W-:-:S08]  /*0c00*/  DMUL R22, R2, R2 ;  /* 0x0000000202167228 */ /* 0x000fd00000000000 */
[----:B------:R-:W-:-:S08]  /*0c10*/  DFMA R22, R26, R26, R22 ;  /* 0x0000001a1a16722b */ /* 0x000fd00000000016 */
[----:B------:R-:W-:-:S06]  /*0c20*/  DSETP.GEU.AND P0, PT, R22, UR6, PT ;  /* 0x0000000616007e2a */ /* 0x000fcc000bf0e000 */
[----:B------:R-:W-:-:S04]  /*0c30*/  FSEL R29, R23, 0.34526798129081726074, P0 ;  /* 0x3eb0c6f7171d7808 */ /* 0x000fc80000000000 */
[----:B------:R-:W0:Y:S01]  /*0c40*/  MUFU.RCP64H R23, R29 ;  /* 0x0000001d00177308 */ /* 0x000e220000001800 */
[----:B------:R-:W-:Y:S02]  /*0c50*/  FSEL R28, R22, -3.0819790611203132499e-19, P0 ;  /* 0xa0b5ed8d161c7808 */ /* 0x000fe40000000000 */
[----:B------:R-:W-:-:S06]  /*0c60*/  MOV R22, 0x1 ;  /* 0x0000000100167802 */ /* 0x000fcc0000000f00 */
[----:B0-----:R-:W-:-:S08]  /*0c70*/  DFMA R24, -R28, R22, 1 ;  /* 0x3ff000001c18742b */ /* 0x001fd00000000116 */
[----:B------:R-:W-:Y:S01]  /*0c80*/  DFMA R24, R24, R24, R24 ;  /* 0x000000181818722b */ /* 0x000fe20000000018 */
[----:B------:R-:W-:Y:S01]  /*0c90*/  UMOV UR6, 0xd2f1a9fc ;  /* 0xd2f1a9fc00067882 */ /* 0x000fe20000000000 */
[----:B------:R-:W-:-:S06]  /*0ca0*/  UMOV UR7, 0x3f50624d ;  /* 0x3f50624d00077882 */ /* 0x000fcc0000000000 */
[----:B------:R-:W-:Y:S02]  /*0cb0*/  DFMA R24, R22, R24, R22 ;  /* 0x000000181618722b */ /* 0x000fe40000000016 */
[----:B----4-:R-:W-:-:S06]  /*0cc0*/  DMUL R14, R14, UR6 ;  /* 0x000000060e0e7c28 */ /* 0x010fcc0008000000 */
[----:B------:R-:W-:Y:S02]  /*0cd0*/  DFMA R22, -R28, R24, 1 ;  /* 0x3ff000001c16742b */ /* 0x000fe40000000118 */
[----:B-----5:R-:W-:-:S06]  /*0ce0*/  DMUL R14, R14, R16 ;  /* 0x000000100e0e7228 */ /* 0x020fcc0000000000 */
[----:B------:R-:W-:-:S08]  /*0cf0*/  DFMA R22, R24, R22, R24 ;  /* 0x000000161816722b */ /* 0x000fd00000000018 */
[----:B------:R-:W-:-:S08]  /*0d00*/  DMUL R30, R14, R22 ;  /* 0x000000160e1e7228 */ /* 0x000fd00000000000 */
[----:B------:R-:W-:-:S08]  /*0d10*/  DFMA R16, -R28, R30, R14 ;  /* 0x0000001e1c10722b */ /* 0x000fd0000000010e */
[----:B------:R-:W-:Y:S01]  /*0d20*/  DFMA R30, R22, R16, R30 ;  /* 0x00000010161e722b */ /* 0x000fe2000000001e */
[----:B------:R-:W-:-:S09]  /*0d30*/  FSETP.GEU.AND P1, PT, |R15|, 6.5827683646048100446e-37, PT ;  /* 0x036000000f00780b */ /* 0x000fd20003f2e200 */
[----:B------:R-:W-:-:S05]  /*0d40*/  FFMA R0, RZ, R29, R31 ;  /* 0x0000001dff007223 */ /* 0x000fca000000001f */
[----:B------:R-:W-:-:S13]  /*0d50*/  FSETP.GT.AND P0, PT, |R0|, 1.469367938527859385e-39, PT ;  /* 0x001000000000780b */ /* 0x000fda0003f04200 */
[----:B------:R-:W-:Y:S05]  /*0d60*/  @P0 BRA P1, `(.L_x_54) ;  /* 0x00000000001c0947 */ /* 0x000fea0000800000 */
[----:B------:R-:W-:Y:S01]  /*0d70*/  IMAD.MOV.U32 R13, RZ, RZ, R15 ;  /* 0x000000ffff0d7224 */ /* 0x000fe200078e000f */
[----:B------:R-:W-:Y:S01]  /*0d80*/  MOV R0, 0xdc0 ;  /* 0x00000dc000007802 */ /* 0x000fe20000000f00 */
[----:B------:R-:W-:Y:S02]  /*0d90*/  IMAD.MOV.U32 R24, RZ, RZ, R28 ;  /* 0x000000ffff187224 */ /* 0x000fe400078e001c */
[----:B------:R-:W-:-:S07]  /*0da0*/  IMAD.MOV.U32 R25, RZ, RZ, R29 ;  /* 0x000000ffff197224 */ /* 0x000fce00078e001d */
[----:B------:R-:W-:Y:S05]  /*0db0*/  CALL.REL.NOINC `($__internal_0_$__cuda_sm20_div_rn_f64_full) ;  /* 0x0000003000107944 */ /* 0x000fea0003c00000 */
[----:B------:R-:W-:Y:S01]  /*0dc0*/  MOV R30, R14 ;  /* 0x0000000e001e7202 */ /* 0x000fe20000000f00 */
[----:B------:R-:W-:-:S07]  /*0dd0*/  IMAD.MOV.U32 R31, RZ, RZ, R15 ;  /* 0x000000ffff1f7224 */ /* 0x000fce00078e000f */
.L_x_54:
[----:B------:R-:W-:Y:S05]  /*0de0*/  BSYNC.RECONVERGENT B4 ;  /* 0x0000000000047941 */ /* 0x000fea0003800200 */
.L_x_53:
[----:B------:R-:W0:Y:S01]  /*0df0*/  MUFU.RSQ64H R25, R29 ;  /* 0x0000001d00197308 */ /* 0x000e220000001c00 */
[----:B------:R-:W-:Y:S01]  /*0e00*/  VIADD R24, R29, 0xfcb00000 ;  /* 0xfcb000001d187836 */ /* 0x000fe20000000000 */
[----:B------:R-:W-:Y:S01]  /*0e10*/  MOV R17, 0x3fd80000 ;  /* 0x3fd8000000117802 */ /* 0x000fe20000000f00 */
[----:B------:R-:W-:Y:S01]  /*0e20*/  IMAD.MOV.U32 R16, RZ, RZ, 0x0 ;  /* 0x00000000ff107424 */ /* 0x000fe200078e00ff */
[----:B------:R-:W-:Y:S01]  /*0e30*/  DMUL R32, R26, R30 ;  /* 0x0000001e1a207228 */ /* 0x000fe20000000000 */
[----:B------:R-:W-:Y:S01]  /*0e40*/  BSSY.RECONVERGENT B4, `(.L_x_55) ;  /* 0x0000015000047945 */ /* 0x000fe20003800200 */
[----:B------:R-:W-:Y:S01]  /*0e50*/  ISETP.GE.U32.AND P0, PT, R24, 0x7ca00000, PT ;  /* 0x7ca000001800780c */ /* 0x000fe20003f06070 */
[----:B0-----:R-:W-:-:S08]  /*0e60*/  DMUL R14, R24, R24 ;  /* 0x00000018180e7228 */ /* 0x001fd00000000000 */
[----:B------:R-:W-:-:S08]  /*0e70*/  DFMA R14, R28, -R14, 1 ;  /* 0x3ff000001c0e742b */ /* 0x000fd0000000080e */
[----:B------:R-:W-:Y:S02]  /*0e80*/  DFMA R16, R14, R16, 0.5 ;  /* 0x3fe000000e10742b */ /* 0x000fe40000000010 */
[----:B------:R-:W-:-:S08]  /*0e90*/  DMUL R14, R24, R14 ;  /* 0x0000000e180e7228 */ /* 0x000fd00000000000 */
[----:B------:R-:W-:-:S08]  /*0ea0*/  DFMA R14, R16, R14, R24 ;  /* 0x0000000e100e722b */ /* 0x000fd00000000018 */
[----:B------:R-:W-:Y:S02]  /*0eb0*/  DMUL R22, R28, R14 ;  /* 0x0000000e1c167228 */ /* 0x000fe40000000000 */
[----:B------:R-:W-:Y:S02]  /*0ec0*/  VIADD R17, R15, 0xfff00000 ;  /* 0xfff000000f117836 */ /* 0x000fe40000000000 */
[----:B------:R-:W-:-:S04]  /*0ed0*/  IMAD.MOV.U32 R16, RZ, RZ, R14 ;  /* 0x000000ffff107224 */ /* 0x000fc800078e000e */
[----:B------:R-:W-:-:S08]  /*0ee0*/  DFMA R34, R22, -R22, R28 ;  /* 0x800000161622722b */ /* 0x000fd0000000001c */
[----:B------:R-:W-:Y:S01]  /*0ef0*/  DFMA R26, R34, R16, R22 ;  /* 0x00000010221a722b */ /* 0x000fe20000000016 */
[----:B------:R-:W-:Y:S10]  /*0f00*/  @!P0 BRA `(.L_x_56) ;  /* 0x0000000000208947 */ /* 0x000ff40003800000 */
[----:B------:R-:W-:Y:S01]  /*0f10*/  IMAD.MOV.U32 R0, RZ, RZ, R22 ;  /* 0x000000ffff007224 */ /* 0x000fe200078e0016 */
[----:B------:R-:W-:Y:S01]  /*0f20*/  MOV R15, R35 ;  /* 0x00000023000f7202 */ /* 0x000fe20000000f00 */
[----:B------:R-:W-:Y:S01]  /*0f30*/  IMAD.MOV.U32 R16, RZ, RZ, R34 ;  /* 0x000000ffff107224 */ /* 0x000fe200078e0022 */
[----:B------:R-:W-:Y:S01]  /*0f40*/  MOV R22, 0xf70 ;  /* 0x00000f7000167802 */ /* 0x000fe20000000f00 */
[----:B------:R-:W-:-:S07]  /*0f50*/  IMAD.MOV.U32 R13, RZ, RZ, R23 ;  /* 0x000000ffff0d7224 */ /* 0x000fce00078e0017 */
[----:B------:R-:W-:Y:S05]  /*0f60*/  CALL.REL.NOINC `($__internal_1_$__cuda_sm20_dsqrt_rn_f64_mediumpath_v1) ;  /* 0x0000003400347944 */ /* 0x000fea0003c00000 */
[----:B------:R-:W-:Y:S01]  /*0f70*/  IMAD.MOV.U32 R26, RZ, RZ, R28 ;  /* 0x000000ffff1a7224 */ /* 0x000fe200078e001c */
[----:B------:R-:W-:-:S07]  /*0f80*/  MOV R27, R29 ;  /* 0x0000001d001b7202 */ /* 0x000fce0000000f00 */
.L_x_56:
[----:B------:R-:W-:Y:S05]  /*0f90*/  BSYNC.RECONVERGENT B4 ;  /* 0x0000000000047941 */ /* 0x000fea0003800200 */
.L_x_55:
[----:B------:R-:W0:Y:S01]  /*0fa0*/  MUFU.RCP64H R15, R27 ;  /* 0x0000001b000f7308 */ /* 0x000e220000001800 */
[----:B------:R-:W-:Y:S01]  /*0fb0*/  IMAD.MOV.U32 R14, RZ, RZ, 0x1 ;  /* 0x00000001ff0e7424 */ /* 0x000fe200078e00ff */
[----:B------:R-:W-:Y:S01]  /*0fc0*/  FSETP.GEU.AND P1, PT, |R33|, 6.5827683646048100446e-37, PT ;  /* 0x036000002100780b */ /* 0x000fe20003f2e200 */
[----:B------:R-:W-:Y:S04]  /*0fd0*/  BSSY.RECONVERGENT B4, `(.L_x_57) ;  /* 0x0000012000047945 */ /* 0x000fe80003800200 */
        /* <DEDUP_REMOVED lines=17> */
.L_x_58:
[----:B------:R-:W-:Y:S05]  /*10f0*/  BSYNC.RECONVERGENT B4 ;  /* 0x0000000000047941 */ /* 0x000fea0003800200 */
.L_x_57:
        /* <DEDUP_REMOVED lines=23> */
[----:B------:R-:W-:Y:S01]  /*1270*/  IMAD.MOV.U32 R2, RZ, RZ, R14 ;  /* 0x000000ffff027224 */ /* 0x000fe200078e000e */
[----:B------:R-:W-:-:S07]  /*1280*/  MOV R3, R15 ;  /* 0x0000000f00037202 */ /* 0x000fce0000000f00 */
.L_x_60:
[----:B------:R-:W-:Y:S05]  /*1290*/  BSYNC.RECONVERGENT B4 ;  /* 0x0000000000047941 */ /* 0x000fea0003800200 */
.L_x_59:
[----:B------:R-:W-:-:S11]  /*12a0*/  DADD R18, R18, R2 ;  /* 0x0000000012127229 */ /* 0x000fd60000000002 */
.L_x_52:
[----:B------:R-:W-:Y:S05]  /*12b0*/  BSYNC.RECONVERGENT B3 ;  /* 0x0000000000037941 */ /* 0x000fea0003800200 */
.L_x_51:
[----:B------:R-:W-:Y:S01]  /*12c0*/  VIADD R3, R10, 0x2 ;  /* 0x000000020a037836 */ /* 0x000fe20000000000 */
[----:B------:R-:W-:Y:S04]  /*12d0*/  BSSY.RECONVERGENT B3, `(.L_x_61) ;  /* 0x0000086000037945 */ /* 0x000fe80003800200 */
        /* <DEDUP_REMOVED lines=19> */
[----:B------:R-:W-:-:S06]  /*1410*/  IADD3.X R15, PT, PT, R15, R12, RZ, P0, !PT ;  /* 0x0000000c0f0f7210 */ /* 0x000fcc00007fe4ff */
        /* <DEDUP_REMOVED lines=11> */
[----:B------:R-:W-:Y:S01]  /*14d0*/  FSEL R30, R16, -3.0819790611203132499e-19, P0 ;  /* 0xa0b5ed8d101e7808 */ /* 0x000fe20000000000 */
[----:B------:R-:W-:-:S06]  /*14e0*/  IMAD.MOV.U32 R16, RZ, RZ, 0x1 ;  /* 0x00000001ff107424 */ /* 0x000fcc00078e00ff */
        /* <DEDUP_REMOVED lines=17> */
[----:B------:R-:W-:Y:S01]  /*1600*/  MOV R25, R31 ;  /* 0x0000001f00197202 */ /* 0x000fe20000000f00 */
[----:B------:R-:W-:Y:S01]  /*1610*/  IMAD.MOV.U32 R24, RZ, RZ, R30 ;  /* 0x000000ffff187224 */ /* 0x000fe200078e001e */
[----:B------:R-:W-:-:S07]  /*1620*/  MOV R0, 0x1640 ;  /* 0x0000164000007802 */ /* 0x000fce0000000f00 */
[----:B------:R-:W-:Y:S05]  /*1630*/  CALL.REL.NOINC `($__internal_0_$__cuda_sm20_div_rn_f64_full) ;  /* 0x0000002400f07944 */ /* 0x000fea0003c00000 */
[----:B------:R-:W-:Y:S02]  /*1640*/  IMAD.MOV.U32 R2, RZ, RZ, R14 ;  /* 0x000000ffff027224 */ /* 0x000fe400078e000e */
[----:B------:R-:W-:-:S07]  /*1650*/  IMAD.MOV.U32 R3, RZ, RZ, R15 ;  /* 0x000000ffff037224 */ /* 0x000fce00078e000f */
.L_x_64:
[----:B------:R-:W-:Y:S05]  /*1660*/  BSYNC.RECONVERGENT B4 ;  /* 0x0000000000047941 */ /* 0x000fea0003800200 */
.L_x_63:
        /* <DEDUP_REMOVED lines=21> */
[----:B------:R-:W-:Y:S01]  /*17c0*/  MOV R28, R30 ;  /* 0x0000001e001c7202 */ /* 0x000fe20000000f00 */
[----:B------:R-:W-:Y:S01]  /*17d0*/  IMAD.MOV.U32 R13, RZ, RZ, R23 ;  /* 0x000000ffff0d7224 */ /* 0x000fe200078e0017 */
[----:B------:R-:W-:Y:S01]  /*17e0*/  MOV R22, 0x1810 ;  /* 0x0000181000167802 */ /* 0x000fe20000000f00 */
[----:B------:R-:W-:-:S07]  /*17f0*/  IMAD.MOV.U32 R29, RZ, RZ, R31 ;  /* 0x000000ffff1d7224 */ /* 0x000fce00078e001f */
[----:B------:R-:W-:Y:S05]  /*1800*/  CALL.REL.NOINC `($__internal_1_$__cuda_sm20_dsqrt_rn_f64_mediumpath_v1) ;  /* 0x0000002c000c7944 */ /* 0x000fea0003c00000 */
.L_x_66:
[----:B------:R-:W-:Y:S05]  /*1810*/  BSYNC.RECONVERGENT B4 ;  /* 0x0000000000047941 */ /* 0x000fea0003800200 */
.L_x_65:
        /* <DEDUP_REMOVED lines=21> */
.L_x_68:
[----:B------:R-:W-:Y:S05]  /*1970*/  BSYNC.RECONVERGENT B4 ;  /* 0x0000000000047941 */ /* 0x000fea0003800200 */
.L_x_67:
        /* <DEDUP_REMOVED lines=17> */
[----:B------:R-:W-:Y:S01]  /*1a90*/  MOV R14, R26 ;  /* 0x0000001a000e7202 */ /* 0x000fe20000000f00 */
[----:B------:R-:W-:Y:S01]  /*1aa0*/  IMAD.MOV.U32 R13, RZ, RZ, R27 ;  /* 0x000000ffff0d7224 */ /* 0x000fe200078e001b */
[----:B------:R-:W-:Y:S01]  /*1ab0*/  MOV R0, 0x1af0 ;  /* 0x00001af000007802 */ /* 0x000fe20000000f00 */
[----:B------:R-:W-:Y:S02]  /*1ac0*/  IMAD.MOV.U32 R24, RZ, RZ, R28 ;  /* 0x000000ffff187224 */ /* 0x000fe400078e001c */
[----:B------:R-:W-:-:S07]  /*1ad0*/  IMAD.MOV.U32 R25, RZ, RZ, R29 ;  /* 0x000000ffff197224 */ /* 0x000fce00078e001d */
[----:B------:R-:W-:Y:S05]  /*1ae0*/  CALL.REL.NOINC `($__internal_0_$__cuda_sm20_div_rn_f64_full) ;  /* 0x0000002000c47944 */ /* 0x000fea0003c00000 */
[----:B------:R-:W-:Y:S01]  /*1af0*/  MOV R2, R14 ;  /* 0x0000000e00027202 */ /* 0x000fe20000000f00 */
[----:B------:R-:W-:-:S07]  /*1b00*/  IMAD.MOV.U32 R3, RZ, RZ, R15 ;  /* 0x000000ffff037224 */ /* 0x000fce00078e000f */
.L_x_70:
[----:B------:R-:W-:Y:S05]  /*1b10*/  BSYNC.RECONVERGENT B4 ;  /* 0x0000000000047941 */ /* 0x000fea0003800200 */
.L_x_69:
[----:B------:R-:W-:-:S11]  /*1b20*/  DADD R18, R18, R2 ;  /* 0x0000000012127229 */ /* 0x000fd60000000002 */
.L_x_62:
[----:B------:R-:W-:Y:S05]  /*1b30*/  BSYNC.RECONVERGENT B3 ;  /* 0x0000000000037941 */ /* 0x000fea0003800200 */
.L_x_61:
        /* <DEDUP_REMOVED lines=15> */
[----:B------:R-:W-:-:S03]  /*1c30*/  IADD3.X R31, PT, PT, R3, R12, RZ, P0, !PT ;  /* 0x0000000c031f7210 */ /* 0x000fc600007fe4ff */
        /* <DEDUP_REMOVED lines=42> */
.L_x_74:
[----:B------:R-:W-:Y:S05]  /*1ee0*/  BSYNC.RECONVERGENT B4 ;  /* 0x0000000000047941 */ /* 0x000fea0003800200 */
.L_x_73:
[----:B------:R-:W0:Y:S01]  /*1ef0*/  MUFU.RSQ64H R25, R31 ;  /* 0x0000001f00197308 */ /* 0x000e220000001c00 */
[----:B------:R-:W-:Y:S01]  /*1f00*/  IADD3 R24, PT, PT, R31, -0x3500000, RZ ;  /* 0xfcb000001f187810 */ /* 0x000fe20007ffe0ff */
[----:B------:R-:W-:Y:S01]  /*1f10*/  IMAD.MOV.U32 R16, RZ, RZ, 0x0 ;  /* 0x00000000ff107424 */ /* 0x000fe200078e00ff */
[----:B------:R-:W-:Y:S01]  /*1f20*/  DMUL R32, R28, R2 ;  /* 0x000000021c207228 */ /* 0x000fe20000000000 */
[----:B------:R-:W-:Y:S01]  /*1f30*/  IMAD.MOV.U32 R17, RZ, RZ, 0x3fd80000 ;  /* 0x3fd80000ff117424 */ /* 0x000fe200078e00ff */
[----:B------:R-:W-:Y:S01]  /*1f40*/  ISETP.GE.U32.AND P0, PT, R24, 0x7ca00000, PT ;  /* 0x7ca000001800780c */ /* 0x000fe20003f06070 */
[----:B------:R-:W-:Y:S01]  /*1f50*/  BSSY.RECONVERGENT B4, `(.L_x_75) ;  /* 0x0000014000047945 */ /* 0x000fe20003800200 */
[----:B0-----:R-:W-:-:S08]  /*1f60*/  DMUL R14, R24, R24 ;  /* 0x00000018180e7228 */ /* 0x001fd00000000000 */
[----:B------:R-:W-:-:S08]  /*1f70*/  DFMA R14, R30, -R14, 1 ;  /* 0x3ff000001e0e742b */ /* 0x000fd0000000080e */
[----:B------:R-:W-:Y:S02]  /*1f80*/  DFMA R16, R14, R16, 0.5 ;  /* 0x3fe000000e10742b */ /* 0x000fe40000000010 */
[----:B------:R-:W-:-:S08]  /*1f90*/  DMUL R14, R24, R14 ;  /* 0x0000000e180e7228 */ /* 0x000fd00000000000 */
[----:B------:R-:W-:-:S08]  /*1fa0*/  DFMA R14, R16, R14, R24 ;  /* 0x0000000e100e722b */ /* 0x000fd00000000018 */
[----:B------:R-:W-:Y:S02]  /*1fb0*/  DMUL R22, R30, R14 ;  /* 0x0000000e1e167228 */ /* 0x000fe40000000000 */
[----:B------:R-:W-:Y:S01]  /*1fc0*/  VIADD R17, R15, 0xfff00000 ;  /* 0xfff000000f117836 */ /* 0x000fe20000000000 */
[----:B------:R-:W-:-:S05]  /*1fd0*/  MOV R16, R14 ;  /* 0x0000000e00107202 */ /* 0x000fca0000000f00 */
[----:B------:R-:W-:-:S08]  /*1fe0*/  DFMA R34, R22, -R22, R30 ;  /* 0x800000161622722b */ /* 0x000fd0000000001e */
[----:B------:R-:W-:Y:S01]  /*1ff0*/  DFMA R28, R34, R16, R22 ;  /* 0x00000010221c722b */ /* 0x000fe20000000016 */
[----:B------:R-:W-:Y:S10]  /*2000*/  @!P0 BRA `(.L_x_76) ;  /* 0x0000000000208947 */ /* 0x000ff40003800000 */
[----:B------:R-:W-:Y:S01]  /*2010*/  IMAD.MOV.U32 R0, RZ, RZ, R22 ;  /* 0x000000ffff007224 */ /* 0x000fe200078e0016 */
[----:B------:R-:W-:Y:S01]  /*2020*/  MOV R13, R23 ;  /* 0x00000017000d7202 */ /* 0x000fe20000000f00 */
[----:B------:R-:W-:Y:S01]  /*2030*/  IMAD.MOV.U32 R16, RZ, RZ, R34 ;  /* 0x000000ffff107224 */ /* 0x000fe200078e0022 */
[----:B------:R-:W-:Y:S01]  /*2040*/  MOV R22, 0x2090 ;  /* 0x0000209000167802 */ /* 0x000fe20000000f00 */
[----:B------:R-:W-:Y:S02]  /*2050*/  IMAD.MOV.U32 R15, RZ, RZ, R35 ;  /* 0x000000ffff0f7224 */ /* 0x000fe400078e0023 */
[----:B------:R-:W-:Y:S02]  /*2060*/  IMAD.MOV.U32 R28, RZ, RZ, R30 ;  /* 0x000000ffff1c7224 */ /* 0x000fe400078e001e */
[----:B------:R-:W-:-:S07]  /*2070*/  IMAD.MOV.U32 R29, RZ, RZ, R31 ;  /* 0x000000ffff1d7224 */ /* 0x000fce00078e001f */
[----:B------:R-:W-:Y:S05]  /*2080*/  CALL.REL.NOINC `($__internal_1_$__cuda_sm20_dsqrt_rn_f64_mediumpath_v1) ;  /* 0x0000002000ec7944 */ /* 0x000fea0003c00000 */
.L_x_76:
[----:B------:R-:W-:Y:S05]  /*2090*/  BSYNC.RECONVERGENT B4 ;  /* 0x0000000000047941 */ /* 0x000fea0003800200 */
.L_x_75:
        /* <DEDUP_REMOVED lines=21> */
.L_x_78:
[----:B------:R-:W-:Y:S05]  /*21f0*/  BSYNC.RECONVERGENT B4 ;  /* 0x0000000000047941 */ /* 0x000fea0003800200 */
.L_x_77:
[----:B------:R-:W0:Y:S01]  /*2200*/  MUFU.RCP64H R17, R29 ;  /* 0x0000001d00117308 */ /* 0x000e220000001800 */
[----:B------:R-:W-:Y:S01]  /*2210*/  MOV R16, 0x1 ;  /* 0x0000000100107802 */ /* 0x000fe20000000f00 */
        /* <DEDUP_REMOVED lines=23> */
.L_x_80:
[----:B------:R-:W-:Y:S05]  /*2390*/  BSYNC.RECONVERGENT B4 ;  /* 0x0000000000047941 */ /* 0x000fea0003800200 */
.L_x_79:
[----:B------:R-:W-:-:S11]  /*23a0*/  DADD R18, R18, R2 ;  /* 0x0000000012127229 */ /* 0x000fd60000000002 */
.L_x_72:
[----:B------:R-:W-:Y:S05]  /*23b0*/  BSYNC.RECONVERGENT B3 ;  /* 0x0000000000037941 */ /* 0x000fea0003800200 */
.L_x_71:
[----:B------:R-:W-:Y:S01]  /*23c0*/  VIADD R10, R10, 0x4 ;  /* 0x000000040a0a7836 */ /* 0x000fe20000000000 */
[----:B------:R-:W-:Y:S02]  /*23d0*/  IADD3 R11, P1, PT, R11, 0x20, RZ ;  /* 0x000000200b0b7810 */ /* 0x000fe40007f3e0ff */
[----:B------:R-:W-:Y:S02]  /*23e0*/  IADD3 R8, PT, PT, R8, 0x4, RZ ;  /* 0x0000000408087810 */ /* 0x000fe40007ffe0ff */
[----:B------:R-:W-:Y:S01]  /*23f0*/  ISETP.NE.AND P0, PT, R10, R9, PT ;  /* 0x000000090a00720c */ /* 0x000fe20003f05270 */
[----:B------:R-:W-:-:S12]  /*2400*/  IMAD.X R12, RZ, RZ, R12, P1 ;  /* 0x000000ffff0c7224 */ /* 0x000fd800008e060c */
[----:B------:R-:W-:Y:S05]  /*2410*/  @P0 BRA `(.L_x_81) ;  /* 0xffffffdc006c0947 */ /* 0x000fea000383ffff */
.L_x_40:
[----:B------:R-:W-:Y:S05]  /*2420*/  BSYNC.RECONVERGENT B1 ;  /* 0x0000000000017941 */ /* 0x000fea0003800200 */
.L_x_39:
[----:B------:R-:W-:-:S13]  /*2430*/  ISETP.NE.AND P0, PT, R6, RZ, PT ;  /* 0x000000ff0600720c */ /* 0x000fda0003f05270 */
[----:B------:R-:W-:Y:S05]  /*2440*/  @!P0 BRA `(.L_x_38) ;  /* 0x0000001800388947 */ /* 0x000fea0003800000 */
[----:B------:R-:W-:Y:S01]  /*2450*/  ISETP.NE.AND P0, PT, R6, 0x1, PT ;  /* 0x000000010600780c */ /* 0x000fe20003f05270 */
[----:B------:R-:W-:-:S12]  /*2460*/  BSSY.RECONVERGENT B1, `(.L_x_82) ;  /* 0x0000109000017945 */ /* 0x000fd80003800200 */
[----:B------:R-:W-:Y:S05]  /*2470*/  @!P0 BRA `(.L_x_83) ;  /* 0x00000010001c8947 */ /* 0x000fea0003800000 */
[----:B------:R-:W-:Y:S01]  /*2480*/  ISETP.NE.AND P0, PT, R9, R4, PT ;  /* 0x000000040900720c */ /* 0x000fe20003f05270 */
[----:B------:R-:W-:-:S12]  /*2490*/  BSSY.RECONVERGENT B3, `(.L_x_84) ;  /* 0x0000081000037945 */ /* 0x000fd80003800200 */
[----:B------:R-:W-:Y:S05]  /*24a0*/  @!P0 BRA `(.L_x_85) ;  /* 0x0000000400fc8947 */ /* 0x000fea0003800000 */
[----:B------:R-:W0:Y:S02]  /*24b0*/  LDC.64 R26, c[0x0][0x380] ;  /* 0x0000e000ff1a7b82 */ /* 0x000e240000000a00 */
[----:B0-----:R-:W2:Y:S04]  /*24c0*/  LDG.E.64 R10, desc[UR4][R26.64+0x18] ;  /* 0x000018041a0a7981 */ /* 0x001ea8000c1e1b00 */
[----:B------:R-:W3:Y:S04]  /*24d0*/  LDG.E.64 R2, desc[UR4][R26.64+0x10] ;  /* 0x000010041a027981 */ /* 0x000ee8000c1e1b00 */
[----:B------:R-:W4:Y:S01]  /*24e0*/  LDG.E.64 R12, desc[UR4][R26.64+0x8] ;  /* 0x000008041a0c7981 */ /* 0x000f22000c1e1b00 */
[----:B--2---:R-:W-:-:S04]  /*24f0*/  IMAD.WIDE.U32 R22, R9, 0x8, R10 ;  /* 0x0000000809167825 */ /* 0x004fc800078e000a */
[C---:B------:R-:W-:Y:S02]  /*2500*/  IMAD.WIDE R24, R4.reuse, 0x8, R10 ;  /* 0x0000000804187825 */ /* 0x040fe400078e020a */
[----:B------:R-:W2:Y:S02]  /*2510*/  LDG.E.64 R22, desc[UR4][R22.64] ;  /* 0x0000000416167981 */ /* 0x000ea4000c1e1b00 */
[--C-:B---3--:R-:W-:Y:S02]  /*2520*/  IMAD.WIDE.U32 R14, R9, 0x8, R2.reuse ;  /* 0x00000008090e7825 */ /* 0x108fe400078e0002 */
[----:B------:R-:W2:Y:S02]  /*2530*/  LDG.E.64 R24, desc[UR4][R24.64] ;  /* 0x0000000418187981 */ /* 0x000ea4000c1e1b00 */
[C---:B------:R-:W-:Y:S02]  /*2540*/  IMAD.WIDE R16, R4.reuse, 0x8, R2 ;  /* 0x0000000804107825 */ /* 0x040fe400078e0202 */
[----:B------:R-:W3:Y:S04]  /*2550*/  LDG.E.64 R14, desc[UR4][R14.64] ;  /* 0x000000040e0e7981 */ /* 0x000ee8000c1e1b00 */
[----:B------:R-:W3:Y:S01]  /*2560*/  LDG.E.64 R16, desc[UR4][R16.64] ;  /* 0x0000000410107981 */ /* 0x000ee2000c1e1b00 */
[----:B----4-:R-:W-:-:S04]  /*2570*/  IMAD.WIDE R10, R4, 0x8, R12 ;  /* 0x00000008040a7825 */ /* 0x010fc800078e020c */
[----:B------:R-:W-:Y:S02]  /*2580*/  IMAD.WIDE.U32 R12, R9, 0x8, R12 ;  /* 0x00000008090c7825 */ /* 0x000fe400078e000c */
[----:B------:R-:W4:Y:S04]  /*2590*/  LDG.E.64 R10, desc[UR4][R10.64] ;  /* 0x000000040a0a7981 */ /* 0x000f28000c1e1b00 */
[----:B------:R-:W5:Y:S01]  /*25a0*/  LDG.E.64 R12, desc[UR4][R12.64] ;  /* 0x000000040c0c7981 */ /* 0x000f62000c1e1b00 */
[----:B------:R-:W-:Y:S01]  /*25b0*/  UMOV UR6, 0xa0b5ed8d ;  /* 0xa0b5ed8d00067882 */ /* 0x000fe20000000000 */
[----:B------:R-:W-:Y:S01]  /*25c0*/  UMOV UR7, 0x3eb0c6f7 ;  /* 0x3eb0c6f700077882 */ /* 0x000fe20000000000 */
[----:B------:R-:W-:Y:S01]  /*25d0*/  BSSY.RECONVERGENT B4, `(.L_x_86) ;  /* 0x0000022000047945 */ /* 0x000fe20003800200 */
[----:B--2---:R-:W-:-:S02]  /*25e0*/  DADD R2, R22, -R24 ;  /* 0x0000000016027229 */ /* 0x004fc40000000818 */
[----:B---3--:R-:W-:-:S06]  /*25f0*/  DADD R26, R14, -R16 ;  /* 0x000000000e1a7229 */ /* 0x008fcc0000000810 */
[----:B------:R-:W-:Y:S01]  /*2600*/  DMUL R22, R2, R2 ;  /* 0x0000000202167228 */ /* 0x000fe20000000000 */
[----:B------:R-:W-:-:S07]  /*2610*/  IMAD.MOV.U32 R14, RZ, RZ, 0x1 ;  /* 0x00000001ff0e7424 */ /* 0x000fce00078e00ff */
        /* <DEDUP_REMOVED lines=29> */
.L_x_87:
[----:B------:R-:W-:Y:S05]  /*27f0*/  BSYNC.RECONVERGENT B4 ;  /* 0x0000000000047941 */ /* 0x000fea0003800200 */
.L_x_86:
        /* <DEDUP_REMOVED lines=18> */
[----:B------:R-:W-:Y:S01]  /*2920*/  MOV R16, R22 ;  /* 0x0000001600107202 */ /* 0x000fe20000000f00 */
[----:B------:R-:W-:Y:S01]  /*2930*/  IMAD.MOV.U32 R15, RZ, RZ, R23 ;  /* 0x000000ffff0f7224 */ /* 0x000fe200078e0017 */
[----:B------:R-:W-:Y:S01]  /*2940*/  MOV R22, 0x2970 ;  /* 0x0000297000167802 */ /* 0x000fe20000000f00 */
[----:B------:R-:W-:-:S07]  /*2950*/  IMAD.MOV.U32 R0, RZ, RZ, R12 ;  /* 0x000000ffff007224 */ /* 0x000fce00078e000c */
[----:B------:R-:W-:Y:S05]  /*2960*/  CALL.REL.NOINC `($__internal_1_$__cuda_sm20_dsqrt_rn_f64_mediumpath_v1) ;  /* 0x0000001800b47944 */ /* 0x000fea0003c00000 */
[----:B------:R-:W-:Y:S01]  /*2970*/  MOV R26, R28 ;  /* 0x0000001c001a7202 */ /* 0x000fe20000000f00 */
[----:B------:R-:W-:-:S07]  /*2980*/  IMAD.MOV.U32 R27, RZ, RZ, R29 ;  /* 0x000000ffff1b7224 */ /* 0x000fce00078e001d */
.L_x_89:
[----:B------:R-:W-:Y:S05]  /*2990*/  BSYNC.RECONVERGENT B4 ;  /* 0x0000000000047941 */ /* 0x000fea0003800200 */
.L_x_88:
        /* <DEDUP_REMOVED lines=17> */
[----:B------:R-:W-:Y:S01]  /*2ab0*/  MOV R25, R27 ;  /* 0x0000001b00197202 */ /* 0x000fe20000000f00 */
[----:B------:R-:W-:Y:S01]  /*2ac0*/  IMAD.MOV.U32 R24, RZ, RZ, R26 ;  /* 0x000000ffff187224 */ /* 0x000fe200078e001a */
[----:B------:R-:W-:-:S07]  /*2ad0*/  MOV R0, 0x2af0 ;  /* 0x00002af000007802 */ /* 0x000fce0000000f00 */
[----:B------:R-:W-:Y:S05]  /*2ae0*/  CALL.REL.NOINC `($__internal_0_$__cuda_sm20_div_rn_f64_full) ;  /* 0x0000001000c47944 */ /* 0x000fea0003c00000 */
.L_x_91:
[----:B------:R-:W-:Y:S05]  /*2af0*/  BSYNC.RECONVERGENT B4 ;  /* 0x0000000000047941 */ /* 0x000fea0003800200 */
.L_x_90:
[----:B------:R-:W0:Y:S01]  /*2b00*/  MUFU.RCP64H R13, R27 ;  /* 0x0000001b000d7308 */ /* 0x000e220000001800 */
[----:B------:R-:W-:Y:S01]  /*2b10*/  IMAD.MOV.U32 R12, RZ, RZ, 0x1 ;  /* 0x00000001ff0c7424 */ /* 0x000fe200078e00ff */
[----:B------:R-:W-:Y:S01]  /*2b20*/  BSSY.RECONVERGENT B4, `(.L_x_92) ;  /* 0x0000016000047945 */ /* 0x000fe20003800200 */
[----:B------:R-:W-:-:S04]  /*2b30*/  DADD R20, R20, R14 ;  /* 0x0000000014147229 */ /* 0x000fc8000000000e */
[----:B0-----:R-:W-:-:S08]  /*2b40*/  DFMA R16, R12, -R26, 1 ;  /* 0x3ff000000c10742b */ /* 0x001fd0000000081a */
[----:B------:R-:W-:-:S08]  /*2b50*/  DFMA R16, R16, R16, R16 ;  /* 0x000000101010722b */ /* 0x000fd00000000010 */
[----:B------:R-:W-:Y:S02]  /*2b60*/  DFMA R16, R12, R16, R12 ;  /* 0x000000100c10722b */ /* 0x000fe4000000000c */
[----:B------:R-:W-:-:S06]  /*2b70*/  DMUL R12, R2, R10 ;  /* 0x0000000a020c7228 */ /* 0x000fcc0000000000 */
[----:B------:R-:W-:-:S04]  /*2b80*/  DFMA R22, R16, -R26, 1 ;  /* 0x3ff000001016742b */ /* 0x000fc8000000081a */
[----:B------:R-:W-:-:S04]  /*2b90*/  FSETP.GEU.AND P1, PT, |R13|, 6.5827683646048100446e-37, PT ;  /* 0x036000000d00780b */ /* 0x000fc80003f2e200 */
        /* <DEDUP_REMOVED lines=12> */
[----:B------:R-:W-:Y:S01]  /*2c60*/  IMAD.MOV.U32 R2, RZ, RZ, R14 ;  /* 0x000000ffff027224 */ /* 0x000fe200078e000e */
[----:B------:R-:W-:-:S07]  /*2c70*/  MOV R3, R15 ;  /* 0x0000000f00037202 */ /* 0x000fce0000000f00 */
.L_x_93:
[----:B------:R-:W-:Y:S05]  /*2c80*/  BSYNC.RECONVERGENT B4 ;  /* 0x0000000000047941 */ /* 0x000fea0003800200 */
.L_x_92:
[----:B------:R-:W-:-:S11]  /*2c90*/  DADD R18, R18, R2 ;  /* 0x0000000012127229 */ /* 0x000fd60000000002 */
.L_x_85:
[----:B------:R-:W-:Y:S05]  /*2ca0*/  BSYNC.RECONVERGENT B3 ;  /* 0x0000000000037941 */ /* 0x000fea0003800200 */
.L_x_84:
        /* <DEDUP_REMOVED lines=8> */
[----:B--2---:R-:W-:-:S04]  /*2d30*/  IMAD.WIDE R24, R4, 0x8, R10 ;  /* 0x0000000804187825 */ /* 0x004fc800078e020a */
[C---:B------:R-:W-:Y:S02]  /*2d40*/  IMAD.WIDE.U32 R22, R9.reuse, 0x8, R10 ;  /* 0x0000000809167825 */ /* 0x040fe400078e000a */
        /* <DEDUP_REMOVED lines=43> */
[----:B------:R-:W-:Y:S01]  /*3000*/  MOV R26, R14 ;  /* 0x0000000e001a7202 */ /* 0x000fe20000000f00 */
[----:B------:R-:W-:-:S07]  /*3010*/  IMAD.MOV.U32 R27, RZ, RZ, R15 ;  /* 0x000000ffff1b7224 */ /* 0x000fce00078e000f */
.L_x_97:
[----:B------:R-:W-:Y:S05]  /*3020*/  BSYNC.RECONVERGENT B4 ;  /* 0x0000000000047941 */ /* 0x000fea0003800200 */
.L_x_96:
        /* <DEDUP_REMOVED lines=23> */
[----:B------:R-:W-:-:S07]  /*31a0*/  IMAD.MOV.U32 R29, RZ, RZ, R3 ;  /* 0x000000ffff1d7224 */ /* 0x000fce00078e0003 */
[----:B------:R-:W-:Y:S05]  /*31b0*/  CALL.REL.NOINC `($__internal_1_$__cuda_sm20_dsqrt_rn_f64_mediumpath_v1) ;  /* 0x0000001000a07944 */ /* 0x000fea0003c00000 */
.L_x_99:
[----:B------:R-:W-:Y:S05]  /*31c0*/  BSYNC.RECONVERGENT B4 ;  /* 0x0000000000047941 */ /* 0x000fea0003800200 */
.L_x_98:
        /* <DEDUP_REMOVED lines=21> */
.L_x_101:
[----:B------:R-:W-:Y:S05]  /*3320*/  BSYNC.RECONVERGENT B4 ;  /* 0x0000000000047941 */ /* 0x000fea0003800200 */
.L_x_100:
        /* <DEDUP_REMOVED lines=24> */
.L_x_103:
[----:B------:R-:W-:Y:S05]  /*34b0*/  BSYNC.RECONVERGENT B4 ;  /* 0x0000000000047941 */ /* 0x000fea0003800200 */
.L_x_102:
[----:B------:R-:W-:-:S11]  /*34c0*/  DADD R18, R18, R2 ;  /* 0x0000000012127229 */ /* 0x000fd60000000002 */
.L_x_95:
[----:B------:R-:W-:Y:S05]  /*34d0*/  BSYNC.RECONVERGENT B3 ;  /* 0x0000000000037941 */ /* 0x000fea0003800200 */
.L_x_94:
[----:B------:R-:W-:-:S07]  /*34e0*/  VIADD R9, R9, 0x2 ;  /* 0x0000000209097836 */ /* 0x000fce0000000000 */
.L_x_83:
[----:B------:R-:W-:Y:S05]  /*34f0*/  BSYNC.RECONVERGENT B1 ;  /* 0x0000000000017941 */ /* 0x000fea0003800200 */
.L_x_82:
[----:B------:R-:W-:Y:S02]  /*3500*/  LOP3.LUT R5, R5, 0x1, RZ, 0xc0, !PT ;  /* 0x0000000105057812 */ /* 0x000fe400078ec0ff */
[----:B------:R-:W-:-:S04]  /*3510*/  ISETP.NE.AND P0, PT, R9, R4, PT ;  /* 0x000000040900720c */ /* 0x000fc80003f05270 */
[----:B------:R-:W-:-:S13]  /*3520*/  ISETP.NE.U32.OR P0, PT, R5, 0x1, !P0 ;  /* 0x000000010500780c */ /* 0x000fda0004705470 */
[----:B------:R-:W-:Y:S05]  /*3530*/  @P0 BRA `(.L_x_38) ;  /* 0x0000000400fc0947 */ /* 0x000fea0003800000 */
[----:B------:R-:W0:Y:S02]  /*3540*/  LDC.64 R28, c[0x0][0x380] ;  /* 0x0000e000ff1c7b82 */ /* 0x000e240000000a00 */
[----:B0-----:R-:W2:Y:S04]  /*3550*/  LDG.E.64 R10, desc[UR4][R28.64+0x18] ;  /* 0x000018041c0a7981 */ /* 0x001ea8000c1e1b00 */
[----:B------:R-:W3:Y:S04]  /*3560*/  LDG.E.64 R2, desc[UR4][R28.64+0x10] ;  /* 0x000010041c027981 */ /* 0x000ee8000c1e1b00 */
[----:B------:R-:W4:Y:S01]  /*3570*/  LDG.E.64 R24, desc[UR4][R28.64+0x8] ;  /* 0x000008041c187981 */ /* 0x000f22000c1e1b00 */
[----:B--2---:R-:W-:-:S04]  /*3580*/  IMAD.WIDE.U32 R16, R9, 0x8, R10 ;  /* 0x0000000809107825 */ /* 0x004fc800078e000a */
[C---:B------:R-:W-:Y:S02]  /*3590*/  IMAD.WIDE R22, R4.reuse, 0x8, R10 ;  /* 0x0000000804167825 */ /* 0x040fe400078e020a */
[----:B------:R-:W2:Y:S02]  /*35a0*/  LDG.E.64 R16, desc[UR4][R16.64] ;  /* 0x0000000410107981 */ /* 0x000ea4000c1e1b00 */
[C-C-:B---3--:R-:W-:Y:S02]  /*35b0*/  IMAD.WIDE R14, R4.reuse, 0x8, R2.reuse ;  /* 0x00000008040e7825 */ /* 0x148fe400078e0202 */
[----:B------:R-:W2:Y:S02]  /*35c0*/  LDG.E.64 R22, desc[UR4][R22.64] ;  /* 0x0000000416167981 */ /* 0x000ea4000c1e1b00 */
[----:B------:R-:W-:Y:S02]  /*35d0*/  IMAD.WIDE.U32 R12, R9, 0x8, R2 ;  /* 0x00000008090c7825 */ /* 0x000fe400078e0002 */
        /* <DEDUP_REMOVED lines=42> */
.L_x_105:
[----:B------:R-:W-:Y:S05]  /*3880*/  BSYNC.RECONVERGENT B1 ;  /* 0x0000000000017941 */ /* 0x000fea0003800200 */
.L_x_104:
        /* <DEDUP_REMOVED lines=25> */
.L_x_107:
[----:B------:R-:W-:Y:S05]  /*3a20*/  BSYNC.RECONVERGENT B1 ;  /* 0x0000000000017941 */ /* 0x000fea0003800200 */
.L_x_106:
        /* <DEDUP_REMOVED lines=21> */
.L_x_109:
[----:B------:R-:W-:Y:S05]  /*3b80*/  BSYNC.RECONVERGENT B1 ;  /* 0x0000000000017941 */ /* 0x000fea0003800200 */
.L_x_108:
        /* <DEDUP_REMOVED lines=24> */
.L_x_111:
[----:B------:R-:W-:Y:S05]  /*3d10*/  BSYNC.RECONVERGENT B1 ;  /* 0x0000000000017941 */ /* 0x000fea0003800200 */
.L_x_110:
[----:B------:R-:W-:-:S11]  /*3d20*/  DADD R18, R18, R2 ;  /* 0x0000000012127229 */ /* 0x000fd60000000002 */
.L_x_38:
[----:B------:R-:W-:Y:S05]  /*3d30*/  BSYNC.RECONVERGENT B0 ;  /* 0x0000000000007941 */ /* 0x000fea0003800200 */
.L_x_37:
[----:B------:R-:W0:Y:S08]  /*3d40*/  LDC.64 R2, c[0x0][0x388] ;  /* 0x0000e200ff027b82 */ /* 0x000e300000000a00 */
[----:B------:R-:W1:Y:S08]  /*3d50*/  LDC.64 R8, c[0x0][0x390] ;  /* 0x0000e400ff087b82 */ /* 0x000e700000000a00 */
[----:B------:R-:W2:Y:S01]  /*3d60*/  LDC.64 R10, c[0x0][0x380] ;  /* 0x0000e000ff0a7b82 */ /* 0x000ea20000000a00 */
[----:B0-----:R-:W-:-:S05]  /*3d70*/  IMAD.WIDE R2, R4, 0x8, R2 ;  /* 0x0000000804027825 */ /* 0x001fca00078e0202 */
[----:B------:R0:W-:Y:S01]  /*3d80*/  STG.E.64 desc[UR4][R2.64], R20 ;  /* 0x0000001402007986 */ /* 0x0001e2000c101b04 */
[----:B-1----:R-:W-:-:S05]  /*3d90*/  IMAD.WIDE R8, R4, 0x8, R8 ;  /* 0x0000000804087825 */ /* 0x002fca00078e0208 */
[----:B------:R0:W-:Y:S04]  /*3da0*/  STG.E.64 desc[UR4][R8.64], R18 ;  /* 0x0000001208007986 */ /* 0x0001e8000c101b04 */
[----:B--2---:R-:W2:Y:S01]  /*3db0*/  LDG.E R5, desc[UR4][R10.64] ;  /* 0x000000040a057981 */ /* 0x004ea2000c1e1900 */
[----:B------:R-:W-:-:S05]  /*3dc0*/  IMAD.IADD R4, R7, 0x1, R4 ;  /* 0x0000000107047824 */ /* 0x000fca00078e0204 */
[----:B--2---:R-:W-:-:S13]  /*3dd0*/  ISETP.GE.AND P0, PT, R4, R5, PT ;  /* 0x000000050400720c */ /* 0x004fda0003f06270 */
[----:B0-----:R-:W-:Y:S05]  /*3de0*/  @!P0 BRA `(.L_x_112) ;  /* 0xffffffc000b48947 */ /* 0x001fea000383ffff */
[----:B------:R-:W-:Y:S05]  /*3df0*/  EXIT ;  /* 0x000000000000794d */ /* 0x000fea0003800000 */
        .weak           $__internal_0_$__cuda_sm20_div_rn_f64_full
        .type           $__internal_0_$__cuda_sm20_div_rn_f64_full,@function
        .size           $__internal_0_$__cuda_sm20_div_rn_f64_full,($__internal_1_$__cuda_sm20_dsqrt_rn_f64_mediumpath_v1 - $__internal_0_$__cuda_sm20_div_rn_f64_full)
$__internal_0_$__cuda_sm20_div_rn_f64_full:
[C---:B------:R-:W-:Y:S01]  /*3e00*/  FSETP.GEU.AND P0, PT, |R25|.reuse, 1.469367938527859385e-39, PT ;  /* 0x001000001900780b */ /* 0x040fe20003f0e200 */
[----:B------:R-:W-:Y:S01]  /*3e10*/  IMAD.MOV.U32 R33, RZ, RZ, R13 ;  /* 0x000000ffff217224 */ /* 0x000fe200078e000d */
[----:B------:R-:W-:Y:S01]  /*3e20*/  LOP3.LUT R22, R25, 0x800fffff, RZ, 0xc0, !PT ;  /* 0x800fffff19167812 */ /* 0x000fe200078ec0ff */
[----:B------:R-:W-:Y:S01]  /*3e30*/  IMAD.MOV.U32 R38, RZ, RZ, 0x1 ;  /* 0x00000001ff267424 */ /* 0x000fe200078e00ff */
[----:B------:R-:W-:Y:S01]  /*3e40*/  MOV R32, R14 ;  /* 0x0000000e00207202 */ /* 0x000fe20000000f00 */
[----:B------:R-:W-:Y:S01]  /*3e50*/  BSSY.RECONVERGENT B2, `(.L_x_113) ;  /* 0x0000059000027945 */ /* 0x000fe20003800200 */
[----:B------:R-:W-:Y:S01]  /*3e60*/  LOP3.LUT R23, R22, 0x3ff00000, RZ, 0xfc, !PT ;  /* 0x3ff0000016177812 */ /* 0x000fe200078efcff */
[----:B------:R-:W-:Y:S01]  /*3e70*/  IMAD.MOV.U32 R22, RZ, RZ, R24 ;  /* 0x000000ffff167224 */ /* 0x000fe200078e0018 */
[C---:B------:R-:W-:Y:S02]  /*3e80*/  FSETP.GEU.AND P2, PT, |R33|.reuse, 1.469367938527859385e-39, PT ;  /* 0x001000002100780b */ /* 0x040fe40003f4e200 */
[----:B------:R-:W-:-:S02]  /*3e90*/  LOP3.LUT R13, R33, 0x7ff00000, RZ, 0xc0, !PT ;  /* 0x7ff00000210d7812 */ /* 0x000fc400078ec0ff */
[----:B------:R-:W-:Y:S01]  /*3ea0*/  LOP3.LUT R16, R25, 0x7ff00000, RZ, 0xc0, !PT ;  /* 0x7ff0000019107812 */ /* 0x000fe200078ec0ff */
[----:B------:R-:W-:-:S03]  /*3eb0*/  @!P0 DMUL R22, R24, 8.98846567431157953865e+307 ;  /* 0x7fe0000018168828 */ /* 0x000fc60000000000 */
[----:B------:R-:W-:-:S03]  /*3ec0*/  ISETP.GE.U32.AND P1, PT, R13, R16, PT ;  /* 0x000000100d00720c */ /* 0x000fc60003f26070 */
[----:B------:R-:W0:Y:S02]  /*3ed0*/  MUFU.RCP64H R39, R23 ;  /* 0x0000001700277308 */ /* 0x000e240000001800 */
[----:B------:R-:W-:Y:S01]  /*3ee0*/  @!P2 LOP3.LUT R14, R25, 0x7ff00000, RZ, 0xc0, !PT ;  /* 0x7ff00000190ea812 */ /* 0x000fe200078ec0ff */
[----:B------:R-:W-:Y:S01]  /*3ef0*/  @!P2 IMAD.MOV.U32 R40, RZ, RZ, RZ ;  /* 0x000000ffff28a224 */ /* 0x000fe200078e00ff */
[----:B------:R-:W-:Y:S02]  /*3f00*/  @!P0 LOP3.LUT R16, R23, 0x7ff00000, RZ, 0xc0, !PT ;  /* 0x7ff0000017108812 */ /* 0x000fe400078ec0ff */
[----:B------:R-:W-:Y:S02]  /*3f10*/  @!P2 ISETP.GE.U32.AND P3, PT, R13, R14, PT ;  /* 0x0000000e0d00a20c */ /* 0x000fe40003f66070 */
[----:B------:R-:W-:-:S04]  /*3f20*/  MOV R14, 0x1ca00000 ;  /* 0x1ca00000000e7802 */ /* 0x000fc80000000f00 */
[C---:B------:R-:W-:Y:S02]  /*3f30*/  @!P2 SEL R17, R14.reuse, 0x63400000, !P3 ;  /* 0x634000000e11a807 */ /* 0x040fe40005800000 */
[----:B------:R-:W-:Y:S02]  /*3f40*/  SEL R15, R14, 0x63400000, !P1 ;  /* 0x634000000e0f7807 */ /* 0x000fe40004800000 */
[----:B------:R-:W-:Y:S01]  /*3f50*/  @!P2 LOP3.LUT R17, R17, 0x80000000, R33, 0xf8, !PT ;  /* 0x800000001111a812 */ /* 0x000fe200078ef821 */
[----:B0-----:R-:W-:-:S03]  /*3f60*/  DFMA R34, R38, -R22, 1 ;  /* 0x3ff000002622742b */ /* 0x001fc60000000816 */
[----:B------:R-:W-:-:S05]  /*3f70*/  @!P2 LOP3.LUT R41, R17, 0x100000, RZ, 0xfc, !PT ;  /* 0x001000001129a812 */ /* 0x000fca00078efcff */
[----:B------:R-:W-:-:S08]  /*3f80*/  DFMA R34, R34, R34, R34 ;  /* 0x000000222222722b */ /* 0x000fd00000000022 */
[----:B------:R-:W-:Y:S01]  /*3f90*/  DFMA R38, R38, R34, R38 ;  /* 0x000000222626722b */ /* 0x000fe20000000026 */
[----:B------:R-:W-:Y:S01]  /*3fa0*/  LOP3.LUT R35, R15, 0x800fffff, R33, 0xf8, !PT ;  /* 0x800fffff0f237812 */ /* 0x000fe200078ef821 */
[----:B------:R-:W-:Y:S01]  /*3fb0*/  IMAD.MOV.U32 R34, RZ, RZ, R32 ;  /* 0x000000ffff227224 */ /* 0x000fe200078e0020 */
[----:B------:R-:W-:-:S05]  /*3fc0*/  MOV R15, R13 ;  /* 0x0000000d000f7202 */ /* 0x000fca0000000f00 */
[----:B------:R-:W-:Y:S02]  /*3fd0*/  DFMA R36, R38, -R22, 1 ;  /* 0x3ff000002624742b */ /* 0x000fe40000000816 */
[----:B------:R-:W-:-:S06]  /*3fe0*/  @!P2 DFMA R34, R34, 2, -R40 ;  /* 0x400000002222a82b */ /* 0x000fcc0000000828 */
[----:B------:R-:W-:-:S04]  /*3ff0*/  DFMA R38, R38, R36, R38 ;  /* 0x000000242626722b */ /* 0x000fc80000000026 */
[----:B------:R-:W-:-:S04]  /*4000*/  @!P2 LOP3.LUT R15, R35, 0x7ff00000, RZ, 0xc0, !PT ;  /* 0x7ff00000230fa812 */ /* 0x000fc800078ec0ff */
[----:B------:R-:W-:Y:S01]  /*4010*/  DMUL R36, R38, R34 ;  /* 0x0000002226247228 */ /* 0x000fe20000000000 */
[----:B------:R-:W-:-:S05]  /*4020*/  VIADD R17, R15, 0xffffffff ;  /* 0xffffffff0f117836 */ /* 0x000fca0000000000 */
[----:B------:R-:W-:Y:S01]  /*4030*/  ISETP.GT.U32.AND P0, PT, R17, 0x7feffffe, PT ;  /* 0x7feffffe1100780c */ /* 0x000fe20003f04070 */
[----:B------:R-:W-:Y:S01]  /*4040*/  VIADD R17, R16, 0xffffffff ;  /* 0xffffffff10117836 */ /* 0x000fe20000000000 */
[----:B------:R-:W-:-:S04]  /*4050*/  DFMA R40, R36, -R22, R34 ;  /* 0x800000162428722b */ /* 0x000fc80000000022 */
[----:B------:R-:W-:-:S04]  /*4060*/  ISETP.GT.U32.OR P0, PT, R17, 0x7feffffe, P0 ;  /* 0x7feffffe1100780c */ /* 0x000fc80000704470 */
[----:B------:R-:W-:-:S09]  /*4070*/  DFMA R36, R38, R40, R36 ;  /* 0x000000282624722b */ /* 0x000fd20000000024 */
[----:B------:R-:W-:Y:S05]  /*4080*/  @P0 BRA `(.L_x_114) ;  /* 0x0000000000740947 */ /* 0x000fea0003800000 */
[----:B------:R-:W-:-:S04]  /*4090*/  LOP3.LUT R16, R25, 0x7ff00000, RZ, 0xc0, !PT ;  /* 0x7ff0000019107812 */ /* 0x000fc800078ec0ff */
[CC--:B------:R-:W-:Y:S02]  /*40a0*/  VIADDMNMX R15, R13.reuse, -R16.reuse, 0xb9600000, !PT ;  /* 0xb96000000d0f7446 */ /* 0x0c0fe40007800910 */
[----:B------:R-:W-:Y:S01]  /*40b0*/  ISETP.GE.U32.AND P0, PT, R13, R16, PT ;  /* 0x000000100d00720c */ /* 0x000fe20003f06070 */
[----:B------:R-:W-:Y:S01]  /*40c0*/  IMAD.MOV.U32 R16, RZ, RZ, RZ ;  /* 0x000000ffff107224 */ /* 0x000fe200078e00ff */
[----:B------:R-:W-:Y:S02]  /*40d0*/  VIMNMX R15, PT, PT, R15, 0x46a00000, PT ;  /* 0x46a000000f0f7848 */ /* 0x000fe40003fe0100 */
[----:B------:R-:W-:-:S04]  /*40e0*/  SEL R14, R14, 0x63400000, !P0 ;  /* 0x634000000e0e7807 */ /* 0x000fc80004000000 */
[----:B------:R-:W-:-:S05]  /*40f0*/  IADD3 R14, PT, PT, -R14, R15, RZ ;  /* 0x0000000f0e0e7210 */ /* 0x000fca0007ffe1ff */
[----:B------:R-:W-:-:S06]  /*4100*/  VIADD R17, R14, 0x7fe00000 ;  /* 0x7fe000000e117836 */ /* 0x000fcc0000000000 */
[----:B------:R-:W-:-:S10]  /*4110*/  DMUL R38, R36, R16 ;  /* 0x0000001024267228 */ /* 0x000fd40000000000 */
[----:B------:R-:W-:-:S13]  /*4120*/  FSETP.GTU.AND P0, PT, |R39|, 1.469367938527859385e-39, PT ;  /* 0x001000002700780b */ /* 0x000fda0003f0c200 */
[----:B------:R-:W-:Y:S05]  /*4130*/  @P0 BRA `(.L_x_115) ;  /* 0x0000000000a80947 */ /* 0x000fea0003800000 */
[----:B------:R-:W-:-:S06]  /*4140*/  DFMA R22, R36, -R22, R34 ;  /* 0x800000162416722b */ /* 0x000fcc0000000022 */
[----:B------:R-:W-:-:S04]  /*4150*/  MOV R22, RZ ;  /* 0x000000ff00167202 */ /* 0x000fc80000000f00 */
[C---:B------:R-:W-:Y:S02]  /*4160*/  FSETP.NEU.AND P0, PT, R23.reuse, RZ, PT ;  /* 0x000000ff1700720b */ /* 0x040fe40003f0d000 */
[----:B------:R-:W-:-:S04]  /*4170*/  LOP3.LUT R24, R23, 0x80000000, R25, 0x48, !PT ;  /* 0x8000000017187812 */ /* 0x000fc800078e4819 */
[----:B------:R-:W-:-:S07]  /*4180*/  LOP3.LUT R23, R24, R17, RZ, 0xfc, !PT ;  /* 0x0000001118177212 */ /* 0x000fce00078efcff */
[----:B------:R-:W-:Y:S05]  /*4190*/  @!P0 BRA `(.L_x_115) ;  /* 0x0000000000908947 */ /* 0x000fea0003800000 */
[----:B------:R-:W-:Y:S01]  /*41a0*/  IMAD.MOV R17, RZ, RZ, -R14 ;  /* 0x000000ffff117224 */ /* 0x000fe200078e0a0e */
[----:B------:R-:W-:Y:S01]  /*41b0*/  IADD3 R14, PT, PT, -R14, -0x43300000, RZ ;  /* 0xbcd000000e0e7810 */ /* 0x000fe20007ffe1ff */
[----:B------:R-:W-:-:S06]  /*41c0*/  IMAD.MOV.U32 R16, RZ, RZ, RZ ;  /* 0x000000ffff107224 */ /* 0x000fcc00078e00ff */
[----:B------:R-:W-:Y:S02]  /*41d0*/  DFMA R16, R38, -R16, R36 ;  /* 0x800000102610722b */ /* 0x000fe40000000024 */
[----:B------:R-:W-:-:S08]  /*41e0*/  DMUL.RP R36, R36, R22 ;  /* 0x0000001624247228 */ /* 0x000fd00000008000 */
[----:B------:R-:W-:Y:S02]  /*41f0*/  FSETP.NEU.AND P0, PT, |R17|, R14, PT ;  /* 0x0000000e1100720b */ /* 0x000fe40003f0d200 */
[----:B------:R-:W-:Y:S02]  /*4200*/  LOP3.LUT R24, R37, R24, RZ, 0x3c, !PT ;  /* 0x0000001825187212 */ /* 0x000fe400078e3cff */
[----:B------:R-:W-:Y:S02]  /*4210*/  FSEL R14, R36, R38, !P0 ;  /* 0x00000026240e7208 */ /* 0x000fe40004000000 */
[----:B------:R-:W-:Y:S02]  /*4220*/  FSEL R15, R24, R39, !P0 ;  /* 0x00000027180f7208 */ /* 0x000fe40004000000 */
[----:B------:R-:W-:-:S03]  /*4230*/  MOV R38, R14 ;  /* 0x0000000e00267202 */ /* 0x000fc60000000f00 */
[----:B------:R-:W-:Y:S01]  /*4240*/  IMAD.MOV.U32 R39, RZ, RZ, R15 ;  /* 0x000000ffff277224 */ /* 0x000fe200078e000f */
[----:B------:R-:W-:Y:S06]  /*4250*/  BRA `(.L_x_115) ;  /* 0x0000000000607947 */ /* 0x000fec0003800000 */
.L_x_114:
[----:B------:R-:W-:-:S14]  /*4260*/  DSETP.NAN.AND P0, PT, R32, R32, PT ;  /* 0x000000202000722a */ /* 0x000fdc0003f08000 */
[----:B------:R-:W-:Y:S05]  /*4270*/  @P0 BRA `(.L_x_116) ;  /* 0x00000000004c0947 */ /* 0x000fea0003800000 */
[----:B------:R-:W-:-:S14]  /*4280*/  DSETP.NAN.AND P0, PT, R24, R24, PT ;  /* 0x000000181800722a */ /* 0x000fdc0003f08000 */
[----:B------:R-:W-:Y:S05]  /*4290*/  @P0 BRA `(.L_x_117) ;  /* 0x0000000000340947 */ /* 0x000fea0003800000 */
[----:B------:R-:W-:Y:S01]  /*42a0*/  ISETP.NE.AND P0, PT, R15, R16, PT ;  /* 0x000000100f00720c */ /* 0x000fe20003f05270 */
[----:B------:R-:W-:Y:S01]  /*42b0*/  IMAD.MOV.U32 R38, RZ, RZ, 0x0 ;  /* 0x00000000ff267424 */ /* 0x000fe200078e00ff */
[----:B------:R-:W-:-:S11]  /*42c0*/  MOV R39, 0xfff80000 ;  /* 0xfff8000000277802 */ /* 0x000fd60000000f00 */
[----:B------:R-:W-:Y:S05]  /*42d0*/  @!P0 BRA `(.L_x_115) ;  /* 0x0000000000408947 */ /* 0x000fea0003800000 */
[----:B------:R-:W-:Y:S02]  /*42e0*/  ISETP.NE.AND P0, PT, R15, 0x7ff00000, PT ;  /* 0x7ff000000f00780c */ /* 0x000fe40003f05270 */
[----:B------:R-:W-:Y:S02]  /*42f0*/  LOP3.LUT R25, R33, 0x80000000, R25, 0x48, !PT ;  /* 0x8000000021197812 */ /* 0x000fe400078e4819 */
[----:B------:R-:W-:-:S13]  /*4300*/  ISETP.EQ.OR P0, PT, R16, RZ, !P0 ;  /* 0x000000ff1000720c */ /* 0x000fda0004702670 */
[----:B------:R-:W-:Y:S01]  /*4310*/  @P0 LOP3.LUT R13, R25, 0x7ff00000, RZ, 0xfc, !PT ;  /* 0x7ff00000190d0812 */ /* 0x000fe200078efcff */
[----:B------:R-:W-:Y:S01]  /*4320*/  @!P0 IMAD.MOV.U32 R38, RZ, RZ, RZ ;  /* 0x000000ffff268224 */ /* 0x000fe200078e00ff */
[----:B------:R-:W-:Y:S01]  /*4330*/  @P0 MOV R38, RZ ;  /* 0x000000ff00260202 */ /* 0x000fe20000000f00 */
[----:B------:R-:W-:Y:S02]  /*4340*/  @!P0 IMAD.MOV.U32 R39, RZ, RZ, R25 ;  /* 0x000000ffff278224 */ /* 0x000fe400078e0019 */
[----:B------:R-:W-:Y:S01]  /*4350*/  @P0 IMAD.MOV.U32 R39, RZ, RZ, R13 ;  /* 0x000000ffff270224 */ /* 0x000fe200078e000d */
[----:B------:R-:W-:Y:S06]  /*4360*/  BRA `(.L_x_115) ;  /* 0x00000000001c7947 */ /* 0x000fec0003800000 */
.L_x_117:
[----:B------:R-:W-:Y:S01]  /*4370*/  LOP3.LUT R13, R25, 0x80000, RZ, 0xfc, !PT ;  /* 0x00080000190d7812 */ /* 0x000fe200078efcff */
[----:B------:R-:W-:-:S03]  /*4380*/  IMAD.MOV.U32 R38, RZ, RZ, R24 ;  /* 0x000000ffff267224 */ /* 0x000fc600078e0018 */
[----:B------:R-:W-:Y:S01]  /*4390*/  MOV R39, R13 ;  /* 0x0000000d00277202 */ /* 0x000fe20000000f00 */
[----:B------:R-:W-:Y:S06]  /*43a0*/  BRA `(.L_x_115) ;  /* 0x00000000000c7947 */ /* 0x000fec0003800000 */
.L_x_116:
[----:B------:R-:W-:Y:S01]  /*43b0*/  LOP3.LUT R13, R33, 0x80000, RZ, 0xfc, !PT ;  /* 0x00080000210d7812 */ /* 0x000fe200078efcff */
[----:B------:R-:W-:-:S04]  /*43c0*/  IMAD.MOV.U32 R38, RZ, RZ, R32 ;  /* 0x000000ffff267224 */ /* 0x000fc800078e0020 */
[----:B------:R-:W-:-:S07]  /*43d0*/  IMAD.MOV.U32 R39, RZ, RZ, R13 ;  /* 0x000000ffff277224 */ /* 0x000fce00078e000d */
.L_x_115:
[----:B------:R-:W-:Y:S05]  /*43e0*/  BSYNC.RECONVERGENT B2 ;  /* 0x0000000000027941 */ /* 0x000fea0003800200 */
.L_x_113:
[----:B------:R-:W-:Y:S02]  /*43f0*/  HFMA2 R17, -RZ, RZ, 0, 0 ;  /* 0x00000000ff117431 */ /* 0x000fe400000001ff */
[----:B------:R-:W-:Y:S01]  /*4400*/  IMAD.MOV.U32 R16, RZ, RZ, R0 ;  /* 0x000000ffff107224 */ /* 0x000fe200078e0000 */
[----:B------:R-:W-:Y:S01]  /*4410*/  MOV R14, R38 ;  /* 0x00000026000e7202 */ /* 0x000fe20000000f00 */
[----:B------:R-:W-:Y:S02]  /*4420*/  IMAD.MOV.U32 R15, RZ, RZ, R39 ;  /* 0x000000ffff0f7224 */ /* 0x000fe400078e0027 */
[----:B------:R-:W-:Y:S05]  /*4430*/  RET.REL.NODEC R16 `(_Z22SystemInstantEvolutionP10PopulationPdS1_) ;  /* 0xffffffb810f07950 */ /* 0x000fea0003c3ffff */
        .weak           $__internal_1_$__cuda_sm20_dsqrt_rn_f64_mediumpath_v1
        .type           $__internal_1_$__cuda_sm20_dsqrt_rn_f64_mediumpath_v1,@function
        .size           $__internal_1_$__cuda_sm20_dsqrt_rn_f64_mediumpath_v1,(.L_x_188 - $__internal_1_$__cuda_sm20_dsqrt_rn_f64_mediumpath_v1)
$__internal_1_$__cuda_sm20_dsqrt_rn_f64_mediumpath_v1:
[----:B------:R-:W-:Y:S01]  /*4440*/  ISETP.GE.U32.AND P0, PT, R24, -0x3400000, PT ;  /* 0xfcc000001800780c */ /* 0x000fe20003f06070 */
[----:B------:R-:W-:Y:S01]  /*4450*/  BSSY.RECONVERGENT B2, `(.L_x_118) ;  /* 0x0000028000027945 */ /* 0x000fe20003800200 */
[----:B------:R-:W-:Y:S01]  /*4460*/  IMAD.MOV.U32 R25, RZ, RZ, R15 ;  /* 0x000000ffff197224 */ /* 0x000fe200078e000f */
[----:B------:R-:W-:Y:S01]  /*4470*/  MOV R15, R17 ;  /* 0x00000011000f7202 */ /* 0x000fe20000000f00 */
[----:B------:R-:W-:Y:S02]  /*4480*/  IMAD.MOV.U32 R24, RZ, RZ, R16 ;  /* 0x000000ffff187224 */ /* 0x000fe400078e0010 */
[----:B------:R-:W-:Y:S02]  /*4490*/  IMAD.MOV.U32 R16, RZ, RZ, R0 ;  /* 0x000000ffff107224 */ /* 0x000fe400078e0000 */
[----:B------:R-:W-:-:S05]  /*44a0*/  IMAD.MOV.U32 R17, RZ, RZ, R13 ;  /* 0x000000ffff117224 */ /* 0x000fca00078e000d */
[----:B------:R-:W-:Y:S05]  /*44b0*/  @!P0 BRA `(.L_x_119) ;  /* 0x0000000000208947 */ /* 0x000fea0003800000 */
[----:B------:R-:W-:-:S10]  /*44c0*/  DFMA.RM R16, R24, R14, R16 ;  /* 0x0000000e1810722b */ /* 0x000fd40000004010 */
[----:B------:R-:W-:-:S04]  /*44d0*/  IADD3 R14, P0, PT, R16, 0x1, RZ ;  /* 0x00000001100e7810 */ /* 0x000fc80007f1e0ff */
[----:B------:R-:W-:-:S06]  /*44e0*/  IADD3.X R15, PT, PT, RZ, R17, RZ, P0, !PT ;  /* 0x00000011ff0f7210 */ /* 0x000fcc00007fe4ff */
[----:B------:R-:W-:-:S08]  /*44f0*/  DFMA.RP R28, -R16, R14, R28 ;  /* 0x0000000e101c722b */ /* 0x000fd0000000811c */
[----:B------:R-:W-:-:S06]  /*4500*/  DSETP.GT.AND P0, PT, R28, RZ, PT ;  /* 0x000000ff1c00722a */ /* 0x000fcc0003f04000 */
[----:B------:R-:W-:Y:S02]  /*4510*/  FSEL R14, R14, R16, P0 ;  /* 0x000000100e0e7208 */ /* 0x000fe40000000000 */
[----:B------:R-:W-:Y:S01]  /*4520*/  FSEL R15, R15, R17, P0 ;  /* 0x000000110f0f7208 */ /* 0x000fe20000000000 */
[----:B------:R-:W-:Y:S06]  /*4530*/  BRA `(.L_x_120) ;  /* 0x0000000000647947 */ /* 0x000fec0003800000 */
.L_x_119:
[----:B------:R-:W-:-:S14]  /*4540*/  DSETP.NE.AND P0, PT, R28, RZ, PT ;  /* 0x000000ff1c00722a */ /* 0x000fdc0003f05000 */
[----:B------:R-:W-:Y:S05]  /*4550*/  @!P0 BRA `(.L_x_121) ;  /* 0x0000000000588947 */ /* 0x000fea0003800000 */
[----:B------:R-:W-:-:S13]  /*4560*/  ISETP.GE.AND P0, PT, R29, RZ, PT ;  /* 0x000000ff1d00720c */ /* 0x000fda0003f06270 */
[----:B------:R-:W-:Y:S02]  /*4570*/  @!P0 IMAD.MOV.U32 R14, RZ, RZ, 0x0 ;  /* 0x00000000ff0e8424 */ /* 0x000fe400078e00ff */
[----:B------:R-:W-:Y:S01]  /*4580*/  @!P0 IMAD.MOV.U32 R15, RZ, RZ, -0x80000 ;  /* 0xfff80000ff0f8424 */ /* 0x000fe200078e00ff */
[----:B------:R-:W-:Y:S06]  /*4590*/  @!P0 BRA `(.L_x_120) ;  /* 0x00000000004c8947 */ /* 0x000fec0003800000 */
[----:B------:R-:W-:-:S13]  /*45a0*/  ISETP.GT.AND P0, PT, R29, 0x7fefffff, PT ;  /* 0x7fefffff1d00780c */ /* 0x000fda0003f04270 */
[----:B------:R-:W-:Y:S05]  /*45b0*/  @P0 BRA `(.L_x_121) ;  /* 0x0000000000400947 */ /* 0x000fea0003800000 */
[----:B------:R-:W-:Y:S01]  /*45c0*/  DMUL R28, R28, 8.11296384146066816958e+31 ;  /* 0x469000001c1c7828 */ /* 0x000fe20000000000 */
[----:B------:R-:W-:Y:S01]  /*45d0*/  MOV R24, RZ ;  /* 0x000000ff00187202 */ /* 0x000fe20000000f00 */
[----:B------:R-:W-:Y:S02]  /*45e0*/  IMAD.MOV.U32 R14, RZ, RZ, 0x0 ;  /* 0x00000000ff0e7424 */ /* 0x000fe400078e00ff */
[----:B------:R-:W-:Y:S02]  /*45f0*/  IMAD.MOV.U32 R15, RZ, RZ, 0x3fd80000 ;  /* 0x3fd80000ff0f7424 */ /* 0x000fe400078e00ff */
[----:B------:R-:W0:Y:S02]  /*4600*/  MUFU.RSQ64H R25, R29 ;  /* 0x0000001d00197308 */ /* 0x000e240000001c00 */
[----:B0-----:R-:W-:-:S08]  /*4610*/  DMUL R16, R24, R24 ;  /* 0x0000001818107228 */ /* 0x001fd00000000000 */
[----:B------:R-:W-:-:S08]  /*4620*/  DFMA R16, R28, -R16, 1 ;  /* 0x3ff000001c10742b */ /* 0x000fd00000000810 */
[----:B------:R-:W-:Y:S02]  /*4630*/  DFMA R14, R16, R14, 0.5 ;  /* 0x3fe00000100e742b */ /* 0x000fe4000000000e */
[----:B------:R-:W-:-:S08]  /*4640*/  DMUL R16, R24, R16 ;  /* 0x0000001018107228 */ /* 0x000fd00000000000 */
[----:B------:R-:W-:-:S08]  /*4650*/  DFMA R16, R14, R16, R24 ;  /* 0x000000100e10722b */ /* 0x000fd00000000018 */
[----:B------:R-:W-:Y:S02]  /*4660*/  DMUL R14, R28, R16 ;  /* 0x000000101c0e7228 */ /* 0x000fe40000000000 */
[----:B------:R-:W-:-:S06]  /*4670*/  IADD3 R17, PT, PT, R17, -0x100000, RZ ;  /* 0xfff0000011117810 */ /* 0x000fcc0007ffe0ff */
[----:B------:R-:W-:-:S08]  /*4680*/  DFMA R24, R14, -R14, R28 ;  /* 0x8000000e0e18722b */ /* 0x000fd0000000001c */
[----:B------:R-:W-:-:S10]  /*4690*/  DFMA R14, R16, R24, R14 ;  /* 0x00000018100e722b */ /* 0x000fd4000000000e */
[----:B------:R-:W-:Y:S01]  /*46a0*/  VIADD R15, R15, 0xfcb00000 ;  /* 0xfcb000000f0f7836 */ /* 0x000fe20000000000 */
[----:B------:R-:W-:Y:S06]  /*46b0*/  BRA `(.L_x_120) ;  /* 0x0000000000047947 */ /* 0x000fec0003800000 */
.L_x_121:
[----:B------:R-:W-:-:S11]  /*46c0*/  DADD R14, R28, R28 ;  /* 0x000000001c0e7229 */ /* 0x000fd6000000001c */
.L_x_120:
[----:B------:R-:W-:Y:S05]  /*46d0*/  BSYNC.RECONVERGENT B2 ;  /* 0x0000000000027941 */ /* 0x000fea0003800200 */
.L_x_118:
[----:B------:R-:W-:Y:S01]  /*46e0*/  IMAD.MOV.U32 R23, RZ, RZ, 0x0 ;  /* 0x00000000ff177424 */ /* 0x000fe200078e00ff */
[----:B------:R-:W-:Y:S01]  /*46f0*/  MOV R29, R15 ;  /* 0x0000000f001d7202 */ /* 0x000fe20000000f00 */
[----:B------:R-:W-:Y:S02]  /*4700*/  IMAD.MOV.U32 R28, RZ, RZ, R14 ;  /* 0x000000ffff1c7224 */ /* 0x000fe400078e000e */
[----:B------:R-:W-:Y:S05]  /*4710*/  RET.REL.NODEC R22 `(_Z22SystemInstantEvolutionP10PopulationPdS1_) ;  /* 0xffffffb816387950 */ /* 0x000fea0003c3ffff */
.L_x_122:
        /* <DEDUP_REMOVED lines=14> */
.L_x_188:


//--------------------- .text._Z15GeneratingFieldP7i2dGridiPi --------------------------
	.section	.text._Z15GeneratingFieldP7i2dGridiPi,"ax",@progbits
	.align	128
        .global         _Z15GeneratingFieldP7i2dGridiPi
        .type           _Z15GeneratingFieldP7i2dGridiPi,@function
        .size           _Z15GeneratingFieldP7i2dGridiPi,(.L_x_190 - _Z15GeneratingFieldP7i2dGridiPi)
        .other          _Z15GeneratingFieldP7i2dGridiPi,@"STO_CUDA_ENTRY STV_DEFAULT"
_Z15GeneratingFieldP7i2dGridiPi:
.text._Z15GeneratingFieldP7i2dGridiPi:
[----:B------:R-:W-:Y:S08]  /*0000*/  LDC R1, c[0x0][0x37c] ;  /* 0x0000df00ff017b82 */ /* 0x000ff00000000800 */
[----:B------:R-:W0:Y:S01]  /*0010*/  LDC.64 R2, c[0x0][0x380] ;  /* 0x0000e000ff027b82 */ /* 0x000e220000000a00 */
[----:B------:R-:W0:Y:S02]  /*0020*/  LDCU.64 UR4, c[0x0][0x358] ;  /* 0x00006b00ff0477ac */ /* 0x000e240008000a00 */
[----:B0-----:R-:W2:Y:S05]  /*0030*/  LDG.E.64 R18, desc[UR4][R2.64] ;  /* 0x0000000402127981 */ /* 0x001eaa000c1e1b00 */
[----:B------:R-:W0:Y:S01]  /*0040*/  LDC R0, c[0x0][0x360] ;  /* 0x0000d800ff007b82 */ /* 0x000e220000000800 */
[----:B------:R-:W1:Y:S01]  /*0050*/  S2R R5, SR_TID.Y ;  /* 0x0000000000057919 */ /* 0x000e620000002200 */
[----:B------:R-:W0:Y:S06]  /*0060*/  S2R R7, SR_TID.X ;  /* 0x0000000000077919 */ /* 0x000e2c0000002100 */
[----:B------:R-:W1:Y:S08]  /*0070*/  S2UR UR7, SR_CTAID.Y ;  /* 0x00000000000779c3 */ /* 0x000e700000002600 */
[----:B------:R-:W1:Y:S08]  /*0080*/  LDC R6, c[0x0][0x364] ;  /* 0x0000d900ff067b82 */ /* 0x000e700000000800 */
[----:B------:R-:W0:Y:S01]  /*0090*/  S2UR UR6, SR_CTAID.X ;  /* 0x00000000000679c3 */ /* 0x000e220000002500 */
[----:B-1----:R-:W-:-:S02]  /*00a0*/  IMAD R6, R6, UR7, R5 ;  /* 0x0000000706067c24 */ /* 0x002fc4000f8e0205 */
[----:B0-----:R-:W-:-:S03]  /*00b0*/  IMAD R7, R0, UR6, R7 ;  /* 0x0000000600077c24 */ /* 0x001fc6000f8e0207 */
[----:B--2---:R-:W-:-:S04]  /*00c0*/  ISETP.GE.AND P0, PT, R6, R19, PT ;  /* 0x000000130600720c */ /* 0x004fc80003f06270 */
[----:B------:R-:W-:-:S13]  /*00d0*/  ISETP.GE.OR P0, PT, R7, R18, P0 ;  /* 0x000000120700720c */ /* 0x000fda0000706670 */
[----:B------:R-:W-:Y:S05]  /*00e0*/  @P0 EXIT ;  /* 0x000000000000094d */ /* 0x000fea0003800000 */
[----:B------:R-:W2:Y:S04]  /*00f0*/  LDG.E.64 R4, desc[UR4][R2.64+0x20] ;  /* 0x0000200402047981 */ /* 0x000ea8000c1e1b00 */
[----:B------:R-:W2:Y:S04]  /*0100*/  LDG.E.64 R16, desc[UR4][R2.64+0x18] ;  /* 0x0000180402107981 */ /* 0x000ea8000c1e1b00 */
[----:B------:R-:W3:Y:S04]  /*0110*/  LDG.E.64 R10, desc[UR4][R2.64+0x10] ;  /* 0x00001004020a7981 */ /* 0x000ee8000c1e1b00 */
[----:B------:R-:W3:Y:S01]  /*0120*/  LDG.E.64 R14, desc[UR4][R2.64+0x8] ;  /* 0x00000804020e7981 */ /* 0x000ee2000c1e1b00 */
[----:B------:R-:W0:Y:S01]  /*0130*/  I2F.F64 R30, R19 ;  /* 0x00000013001e7312 */ /* 0x000e220000201c00 */
[----:B------:R-:W-:Y:S01]  /*0140*/  IMAD.MOV.U32 R8, RZ, RZ, 0x1 ;  /* 0x00000001ff087424 */ /* 0x000fe200078e00ff */
[----:B------:R-:W1:Y:S06]  /*0150*/  LDCU UR6, c[0x0][0x370] ;  /* 0x00006e00ff0677ac */ /* 0x000e6c0008000800 */
[----:B0-----:R-:W0:Y:S02]  /*0160*/  MUFU.RCP64H R9, R31 ;  /* 0x0000001f00097308 */ /* 0x001e240000001800 */
[----:B0-----:R-:W-:-:S08]  /*0170*/  DFMA R12, -R30, R8, 1 ;  /* 0x3ff000001e0c742b */ /* 0x001fd00000000108 */
[----:B------:R-:W-:-:S08]  /*0180*/  DFMA R12, R12, R12, R12 ;  /* 0x0000000c0c0c722b */ /* 0x000fd0000000000c */
[----:B------:R-:W-:-:S08]  /*0190*/  DFMA R12, R8, R12, R8 ;  /* 0x0000000c080c722b */ /* 0x000fd00000000008 */
[----:B------:R-:W-:-:S08]  /*01a0*/  DFMA R8, -R30, R12, 1 ;  /* 0x3ff000001e08742b */ /* 0x000fd0000000010c */
[----:B------:R-:W-:Y:S02]  /*01b0*/  DFMA R8, R12, R8, R12 ;  /* 0x000000080c08722b */ /* 0x000fe4000000000c */
[----:B--2---:R-:W-:-:S08]  /*01c0*/  DADD R12, R4, -R16 ;  /* 0x00000000040c7229 */ /* 0x004fd00000000810 */
[----:B------:R-:W-:Y:S02]  /*01d0*/  DMUL R4, R12, R8 ;  /* 0x000000080c047228 */ /* 0x000fe40000000000 */
[----:B------:R-:W-:Y:S01]  /*01e0*/  FSETP.GEU.AND P1, PT, |R13|, 6.5827683646048100446e-37, PT ;  /* 0x036000000d00780b */ /* 0x000fe20003f2e200 */
[----:B---3--:R-:W-:-:S05]  /*01f0*/  DADD R10, R10, -R14 ;  /* 0x000000000a0a7229 */ /* 0x008fca000000080e */
[----:B------:R-:W-:-:S08]  /*0200*/  DFMA R2, -R30, R4, R12 ;  /* 0x000000041e02722b */ /* 0x000fd0000000010c */
[----:B------:R-:W-:Y:S01]  /*0210*/  DFMA R4, R8, R2, R4 ;  /* 0x000000020804722b */ /* 0x000fe20000000004 */
[----:B-1----:R-:W-:-:S09]  /*0220*/  IMAD R8, R0, UR6, RZ ;  /* 0x0000000600087c24 */ /* 0x002fd2000f8e02ff */
[----:B------:R-:W-:-:S05]  /*0230*/  FFMA R2, RZ, R31, R5 ;  /* 0x0000001fff027223 */ /* 0x000fca0000000005 */
[----:B------:R-:W-:-:S13]  /*0240*/  FSETP.GT.AND P0, PT, |R2|, 1.469367938527859385e-39, PT ;  /* 0x001000000200780b */ /* 0x000fda0003f04200 */
[----:B------:R-:W-:Y:S05]  /*0250*/  @P0 BRA P1, `(.L_x_123) ;  /* 0x00000000001c0947 */ /* 0x000fea0000800000 */
[----:B------:R-:W-:Y:S01]  /*0260*/  IMAD.MOV.U32 R28, RZ, RZ, R12 ;  /* 0x000000ffff1c7224 */ /* 0x000fe200078e000c */
[----:B------:R-:W-:Y:S01]  /*0270*/  MOV R0, 0x2b0 ;  /* 0x000002b000007802 */ /* 0x000fe20000000f00 */
[----:B------:R-:W-:Y:S02]  /*0280*/  IMAD.MOV.U32 R29, RZ, RZ, R13 ;  /* 0x000000ffff1d7224 */ /* 0x000fe400078e000d */
[----:B------:R-:W-:-:S07]  /*0290*/  IMAD.MOV.U32 R33, RZ, RZ, R31 ;  /* 0x000000ffff217224 */ /* 0x000fce00078e001f */
[----:B------:R-:W-:Y:S05]  /*02a0*/  CALL.REL.NOINC `($__internal_2_$__cuda_sm20_div_rn_f64_full) ;  /* 0x0000000800cc7944 */ /* 0x000fea0003c00000 */
[----:B------:R-:W-:Y:S01]  /*02b0*/  IMAD.MOV.U32 R4, RZ, RZ, R38 ;  /* 0x000000ffff047224 */ /* 0x000fe200078e0026 */
[----:B------:R-:W-:-:S07]  /*02c0*/  MOV R5, R39 ;  /* 0x0000002700057202 */ /* 0x000fce0000000f00 */
.L_x_123:
[----:B------:R-:W0:Y:S01]  /*02d0*/  I2F.F64 R30, R18 ;  /* 0x00000012001e7312 */ /* 0x000e220000201c00 */
[----:B------:R-:W-:Y:S01]  /*02e0*/  IMAD.MOV.U32 R2, RZ, RZ, 0x1 ;  /* 0x00000001ff027424 */ /* 0x000fe200078e00ff */
[----:B------:R-:W-:-:S06]  /*02f0*/  FSETP.GEU.AND P1, PT, |R11|, 6.5827683646048100446e-37, PT ;  /* 0x036000000b00780b */ /* 0x000fcc0003f2e200 */
[----:B0-----:R-:W0:Y:S02]  /*0300*/  MUFU.RCP64H R3, R31 ;  /* 0x0000001f00037308 */ /* 0x001e240000001800 */
        /* <DEDUP_REMOVED lines=18> */
.L_x_124:
[----:B0-----:R-:W0:Y:S01]  /*0430*/  I2F.F64.U32 R12, R6 ;  /* 0x00000006000c7312 */ /* 0x001e220000201800 */
[----:B------:R-:W-:Y:S01]  /*0440*/  BSSY.RECONVERGENT B0, `(.L_x_125) ;  /* 0x0000093000007945 */ /* 0x000fe20003800200 */
[----:B------:R-:W-:Y:S01]  /*0450*/  IMAD.MOV.U32 R9, RZ, RZ, R7 ;  /* 0x000000ffff097224 */ /* 0x000fe200078e0007 */
[----:B0-----:R-:W-:-:S08]  /*0460*/  DFMA R12, R12, R4, R16 ;  /* 0x000000040c0c722b */ /* 0x001fd00000000010 */
[----:B------:R-:W-:-:S11]  /*0470*/  DMUL R10, R12, 0.5 ;  /* 0x3fe000000c0a7828 */ /* 0x000fd60000000000 */
.L_x_138:
[----:B0-----:R-:W0:Y:S01]  /*0480*/  I2F.F64 R20, R9 ;  /* 0x0000000900147312 */ /* 0x001e220000201c00 */
[----:B------:R-:W-:Y:S01]  /*0490*/  IMAD.MOV.U32 R22, RZ, RZ, 0x1 ;  /* 0x00000001ff167424 */ /* 0x000fe200078e00ff */
[----:B------:R-:W-:Y:S01]  /*04a0*/  FSETP.GEU.AND P1, PT, |R13|, 6.5827683646048100446e-37, PT ;  /* 0x036000000d00780b */ /* 0x000fe20003f2e200 */
[----:B------:R-:W-:Y:S01]  /*04b0*/  BSSY.RECONVERGENT B1, `(.L_x_126) ;  /* 0x0000017000017945 */ /* 0x000fe20003800200 */
[----:B0-----:R-:W-:-:S06]  /*04c0*/  DFMA R20, R2, R20, R14 ;  /* 0x000000140214722b */ /* 0x001fcc000000000e */
[----:B------:R-:W0:Y:S02]  /*04d0*/  MUFU.RCP64H R23, R21 ;  /* 0x0000001500177308 */ /* 0x000e240000001800 */
[----:B0-----:R-:W-:-:S08]  /*04e0*/  DFMA R24, -R20, R22, 1 ;  /* 0x3ff000001418742b */ /* 0x001fd00000000116 */
[----:B------:R-:W-:-:S08]  /*04f0*/  DFMA R24, R24, R24, R24 ;  /* 0x000000181818722b */ /* 0x000fd00000000018 */
[----:B------:R-:W-:-:S08]  /*0500*/  DFMA R24, R22, R24, R22 ;  /* 0x000000181618722b */ /* 0x000fd00000000016 */
[----:B------:R-:W-:-:S08]  /*0510*/  DFMA R22, -R20, R24, 1 ;  /* 0x3ff000001416742b */ /* 0x000fd00000000118 */
[----:B------:R-:W-:-:S08]  /*0520*/  DFMA R22, R24, R22, R24 ;  /* 0x000000161816722b */ /* 0x000fd00000000018 */
[----:B------:R-:W-:-:S08]  /*0530*/  DMUL R24, R12, R22 ;  /* 0x000000160c187228 */ /* 0x000fd00000000000 */
[----:B------:R-:W-:-:S08]  /*0540*/  DFMA R26, -R20, R24, R12 ;  /* 0x00000018141a722b */ /* 0x000fd0000000010c */
[----:B------:R-:W-:Y:S02]  /*0550*/  DFMA R24, R22, R26, R24 ;  /* 0x0000001a1618722b */ /* 0x000fe40000000018 */
[----:B------:R-:W-:-:S08]  /*0560*/  DMUL R22, R20, R20 ;  /* 0x0000001414167228 */ /* 0x000fd00000000000 */
        /* <DEDUP_REMOVED lines=8> */
[----:B------:R-:W-:Y:S05]  /*05f0*/  CALL.REL.NOINC `($__internal_2_$__cuda_sm20_div_rn_f64_full) ;  /* 0x0000000400f87944 */ /* 0x000fea0003c00000 */
[----:B------:R-:W-:Y:S02]  /*0600*/  IMAD.MOV.U32 R24, RZ, RZ, R38 ;  /* 0x000000ffff187224 */ /* 0x000fe400078e0026 */
[----:B------:R-:W-:-:S07]  /*0610*/  IMAD.MOV.U32 R25, RZ, RZ, R39 ;  /* 0x000000ffff197224 */ /* 0x000fce00078e0027 */
.L_x_127:
[----:B------:R-:W-:Y:S05]  /*0620*/  BSYNC.RECONVERGENT B1 ;  /* 0x0000000000017941 */ /* 0x000fea0003800200 */
.L_x_126:
[----:B------:R-:W-:Y:S01]  /*0630*/  DFMA R26, R24, R24, 1 ;  /* 0x3ff00000181a742b */ /* 0x000fe20000000018 */
[----:B------:R-:W-:Y:S01]  /*0640*/  IMAD.MOV.U32 R28, RZ, RZ, 0x0 ;  /* 0x00000000ff1c7424 */ /* 0x000fe200078e00ff */
[----:B------:R-:W-:Y:S01]  /*0650*/  BSSY.RECONVERGENT B1, `(.L_x_128) ;  /* 0x0000017000017945 */ /* 0x000fe20003800200 */
[----:B------:R-:W-:-:S05]  /*0660*/  IMAD.MOV.U32 R29, RZ, RZ, 0x3fd80000 ;  /* 0x3fd80000ff1d7424 */ /* 0x000fca00078e00ff */
[----:B------:R-:W-:-:S06]  /*0670*/  DMUL R26, R22, R26 ;  /* 0x0000001a161a7228 */ /* 0x000fcc0000000000 */
[----:B------:R-:W0:Y:S04]  /*0680*/  MUFU.RSQ64H R23, R27 ;  /* 0x0000001b00177308 */ /* 0x000e280000001c00 */
[----:B------:R-:W-:-:S05]  /*0690*/  VIADD R22, R27, 0xfcb00000 ;  /* 0xfcb000001b167836 */ /* 0x000fca0000000000 */
        /* <DEDUP_REMOVED lines=12> */
[----:B------:R-:W-:Y:S02]  /*0760*/  IMAD.MOV.U32 R0, RZ, RZ, R34 ;  /* 0x000000ffff007224 */ /* 0x000fe400078e0022 */
[----:B------:R-:W-:Y:S01]  /*0770*/  IMAD.MOV.U32 R32, RZ, RZ, R26 ;  /* 0x000000ffff207224 */ /* 0x000fe200078e001a */
[----:B------:R-:W-:Y:S01]  /*0780*/  MOV R26, 0x7c0 ;  /* 0x000007c0001a7802 */ /* 0x000fe20000000f00 */
[----:B------:R-:W-:Y:S02]  /*0790*/  IMAD.MOV.U32 R34, RZ, RZ, R22 ;  /* 0x000000ffff227224 */ /* 0x000fe400078e0016 */
[----:B------:R-:W-:-:S07]  /*07a0*/  IMAD.MOV.U32 R35, RZ, RZ, R25 ;  /* 0x000000ffff237224 */ /* 0x000fce00078e0019 */
[----:B------:R-:W-:Y:S05]  /*07b0*/  CALL.REL.NOINC `($__internal_3_$__cuda_sm20_dsqrt_rn_f64_mediumpath_v1) ;  /* 0x0000000800f47944 */ /* 0x000fea0003c00000 */
.L_x_129:
[----:B------:R-:W-:Y:S05]  /*07c0*/  BSYNC.RECONVERGENT B1 ;  /* 0x0000000000017941 */ /* 0x000fea0003800200 */
.L_x_128:
[----:B------:R-:W0:Y:S01]  /*07d0*/  LDCU UR6, c[0x0][0x388] ;  /* 0x00007100ff0677ac */ /* 0x000e220008000800 */
[----:B------:R-:W-:Y:S01]  /*07e0*/  DSETP.GT.AND P0, PT, R32, 2, PT ;  /* 0x400000002000742a */ /* 0x000fe20003f04000 */
[----:B------:R-:W-:Y:S01]  /*07f0*/  BSSY.RECONVERGENT B2, `(.L_x_130) ;  /* 0x000004e000027945 */ /* 0x000fe20003800200 */
[----:B------:R-:W-:Y:S01]  /*0800*/  IMAD.MOV.U32 R42, RZ, RZ, 0x1 ;  /* 0x00000001ff2a7424 */ /* 0x000fe200078e00ff */
[----:B0-----:R-:W-:-:S04]  /*0810*/  MOV R29, UR6 ;  /* 0x00000006001d7c02 */ /* 0x001fc80008000f00 */
[----:B------:R-:W-:-:S13]  /*0820*/  ISETP.LT.OR P0, PT, R29, 0x1, P0 ;  /* 0x000000011d00780c */ /* 0x000fda0000701670 */
[----:B------:R-:W-:Y:S05]  /*0830*/  @P0 BRA `(.L_x_131) ;  /* 0x0000000400240947 */ /* 0x000fea0003800000 */
[----:B------:R-:W-:Y:S01]  /*0840*/  BSSY.RECONVERGENT B1, `(.L_x_132) ;  /* 0x0000047000017945 */ /* 0x000fe20003800200 */
[----:B------:R-:W-:Y:S01]  /*0850*/  IMAD.MOV.U32 R42, RZ, RZ, RZ ;  /* 0x000000ffff2a7224 */ /* 0x000fe200078e00ff */
[----:B------:R-:W-:Y:S02]  /*0860*/  CS2R R22, SRZ ;  /* 0x0000000000167805 */ /* 0x000fe4000001ff00 */
[----:B------:R-:W-:-:S07]  /*0870*/  CS2R R26, SRZ ;  /* 0x00000000001a7805 */ /* 0x000fce000001ff00 */
.L_x_137:
[C-C-:B------:R-:W-:Y:S01]  /*0880*/  DADD R24, R26.reuse, -R22.reuse ;  /* 0x000000001a187229 */ /* 0x140fe20000000816 */
[----:B------:R-:W-:Y:S01]  /*0890*/  BSSY.RECONVERGENT B3, `(.L_x_133) ;  /* 0x000001d000037945 */ /* 0x000fe20003800200 */
[C---:B------:R-:W-:Y:S01]  /*08a0*/  DADD R28, R26.reuse, R22 ;  /* 0x000000001a1c7229 */ /* 0x040fe20000000016 */
[----:B------:R-:W-:Y:S01]  /*08b0*/  VIADD R42, R42, 0x1 ;  /* 0x000000012a2a7836 */ /* 0x000fe20000000000 */
[----:B------:R-:W-:-:S06]  /*08c0*/  DFMA R22, R26, R22, R10 ;  /* 0x000000161a16722b */ /* 0x000fcc000000000a */
[----:B------:R-:W-:Y:S01]  /*08d0*/  DFMA R24, R24, R28, R20 ;  /* 0x0000001c1818722b */ /* 0x000fe20000000014 */
[----:B------:R-:W-:Y:S01]  /*08e0*/  IMAD.MOV.U32 R28, RZ, RZ, 0x1 ;  /* 0x00000001ff1c7424 */ /* 0x000fe200078e00ff */
[----:B------:R-:W-:-:S04]  /*08f0*/  DADD R22, R22, R22 ;  /* 0x0000000016167229 */ /* 0x000fc80000000016 */
[----:B------:R-:W0:Y:S06]  /*0900*/  MUFU.RCP64H R29, R25 ;  /* 0x00000019001d7308 */ /* 0x000e2c0000001800 */
        /* <DEDUP_REMOVED lines=18> */
[----:B------:R-:W-:Y:S05]  /*0a30*/  CALL.REL.NOINC `($__internal_2_$__cuda_sm20_div_rn_f64_full) ;  /* 0x0000000000e87944 */ /* 0x000fea0003c00000 */
[----:B------:R-:W-:Y:S01]  /*0a40*/  IMAD.MOV.U32 R28, RZ, RZ, R38 ;  /* 0x000000ffff1c7224 */ /* 0x000fe200078e0026 */
[----:B------:R-:W-:-:S07]  /*0a50*/  MOV R29, R39 ;  /* 0x00000027001d7202 */ /* 0x000fce0000000f00 */
.L_x_134:
[----:B------:R-:W-:Y:S05]  /*0a60*/  BSYNC.RECONVERGENT B3 ;  /* 0x0000000000037941 */ /* 0x000fea0003800200 */
.L_x_133:
        /* <DEDUP_REMOVED lines=19> */
[----:B------:R-:W-:Y:S02]  /*0ba0*/  IMAD.MOV.U32 R32, RZ, RZ, R34 ;  /* 0x000000ffff207224 */ /* 0x000fe400078e0022 */
[----:B------:R-:W-:Y:S01]  /*0bb0*/  IMAD.MOV.U32 R27, RZ, RZ, R35 ;  /* 0x000000ffff1b7224 */ /* 0x000fe200078e0023 */
[----:B------:R-:W-:Y:S01]  /*0bc0*/  MOV R35, R33 ;  /* 0x0000002100237202 */ /* 0x000fe20000000f00 */
[----:B------:R-:W-:Y:S01]  /*0bd0*/  IMAD.MOV.U32 R34, RZ, RZ, R26 ;  /* 0x000000ffff227224 */ /* 0x000fe200078e001a */
[----:B------:R-:W-:Y:S01]  /*0be0*/  MOV R26, 0xc10 ;  /* 0x00000c10001a7802 */ /* 0x000fe20000000f00 */
[----:B------:R-:W-:-:S07]  /*0bf0*/  IMAD.MOV.U32 R0, RZ, RZ, R38 ;  /* 0x000000ffff007224 */ /* 0x000fce00078e0026 */
[----:B------:R-:W-:Y:S05]  /*0c00*/  CALL.REL.NOINC `($__internal_3_$__cuda_sm20_dsqrt_rn_f64_mediumpath_v1) ;  /* 0x0000000400e07944 */ /* 0x000fea0003c00000 */
[----:B------:R-:W-:Y:S02]  /*0c10*/  IMAD.MOV.U32 R36, RZ, RZ, R32 ;  /* 0x000000ffff247224 */ /* 0x000fe400078e0020 */
[----:B------:R-:W-:-:S07]  /*0c20*/  IMAD.MOV.U32 R37, RZ, RZ, R33 ;  /* 0x000000ffff257224 */ /* 0x000fce00078e0021 */
.L_x_136:
[----:B------:R-:W-:Y:S05]  /*0c30*/  BSYNC.RECONVERGENT B3 ;  /* 0x0000000000037941 */ /* 0x000fea0003800200 */
.L_x_135:
[----:B------:R-:W0:Y:S01]  /*0c40*/  LDCU UR6, c[0x0][0x388] ;  /* 0x00007100ff0677ac */ /* 0x000e220008000800 */
[----:B------:R-:W-:Y:S01]  /*0c50*/  DSETP.GT.AND P0, PT, R36, 2, PT ;  /* 0x400000002400742a */ /* 0x000fe20003f04000 */
[----:B------:R-:W-:Y:S01]  /*0c60*/  IMAD.MOV.U32 R26, RZ, RZ, R24 ;  /* 0x000000ffff1a7224 */ /* 0x000fe200078e0018 */
[----:B------:R-:W-:Y:S01]  /*0c70*/  MOV R27, R25 ;  /* 0x00000019001b7202 */ /* 0x000fe20000000f00 */
[----:B0-----:R-:W-:-:S05]  /*0c80*/  IMAD.U32 R29, RZ, RZ, UR6 ;  /* 0x00000006ff1d7e24 */ /* 0x001fca000f8e00ff */
[----:B------:R-:W-:-:S13]  /*0c90*/  ISETP.LT.AND P1, PT, R42, R29, PT ;  /* 0x0000001d2a00720c */ /* 0x000fda0003f21270 */
[----:B------:R-:W-:Y:S05]  /*0ca0*/  @!P0 BRA P1, `(.L_x_137) ;  /* 0xfffffff800f48947 */ /* 0x000fea000083ffff */
[----:B------:R-:W-:Y:S05]  /*0cb0*/  BSYNC.RECONVERGENT B1 ;  /* 0x0000000000017941 */ /* 0x000fea0003800200 */
.L_x_132:
[----:B------:R-:W-:-:S07]  /*0cc0*/  VIADD R42, R42, 0x1 ;  /* 0x000000012a2a7836 */ /* 0x000fce0000000000 */
.L_x_131:
[----:B------:R-:W-:Y:S05]  /*0cd0*/  BSYNC.RECONVERGENT B2 ;  /* 0x0000000000027941 */ /* 0x000fea0003800200 */
.L_x_130:
[----:B------:R-:W0:Y:S01]  /*0ce0*/  LDC.64 R20, c[0x0][0x390] ;  /* 0x0000e400ff147b82 */ /* 0x000e220000000a00 */
[--C-:B------:R-:W-:Y:S01]  /*0cf0*/  IMAD R23, R18, R6, R9.reuse ;  /* 0x0000000612177224 */ /* 0x100fe200078e0209 */
[----:B------:R-:W-:Y:S01]  /*0d00*/  ISETP.GE.AND P0, PT, R42, R29, PT ;  /* 0x0000001d2a00720c */ /* 0x000fe20003f06270 */
[----:B------:R-:W-:Y:S02]  /*0d10*/  IMAD.IADD R9, R8, 0x1, R9 ;  /* 0x0000000108097824 */ /* 0x000fe400078e0209 */
[----:B0-----:R-:W-:Y:S01]  /*0d20*/  IMAD.WIDE R20, R23, 0x4, R20 ;  /* 0x0000000417147825 */ /* 0x001fe200078e0214 */
[----:B------:R-:W-:Y:S02]  /*0d30*/  SEL R23, R42, RZ, !P0 ;  /* 0x000000ff2a177207 */ /* 0x000fe40004000000 */
[----:B------:R-:W-:-:S03]  /*0d40*/  ISETP.GE.AND P0, PT, R9, R18, PT ;  /* 0x000000120900720c */ /* 0x000fc60003f06270 */
[----:B------:R0:W-:Y:S10]  /*0d50*/  STG.E desc[UR4][R20.64], R23 ;  /* 0x0000001714007986 */ /* 0x0001f4000c101904 */
[----:B------:R-:W-:Y:S05]  /*0d60*/  @!P0 BRA `(.L_x_138) ;  /* 0xfffffff400c48947 */ /* 0x000fea000383ffff */
[----:B------:R-:W-:Y:S05]  /*0d70*/  BSYNC.RECONVERGENT B0 ;  /* 0x0000000000007941 */ /* 0x000fea0003800200 */
.L_x_125:
[----:B------:R-:W1:Y:S01]  /*0d80*/  LDCU UR6, c[0x0][0x374] ;  /* 0x00006e80ff0677ac */ /* 0x000e620008000800 */
[----:B------:R-:W1:Y:S02]  /*0d90*/  LDC R9, c[0x0][0x364] ;  /* 0x0000d900ff097b82 */ /* 0x000e640000000800 */
[----:B-1----:R-:W-:-:S05]  /*0da0*/  IMAD R6, R9, UR6, R6 ;  /* 0x0000000609067c24 */ /* 0x002fca000f8e0206 */
[----:B------:R-:W-:-:S13]  /*0db0*/  ISETP.GE.AND P0, PT, R6, R19, PT ;  /* 0x000000130600720c */ /* 0x000fda0003f06270 */
[----:B------:R-:W-:Y:S05]  /*0dc0*/  @!P0 BRA `(.L_x_124) ;  /* 0xfffffff400988947 */ /* 0x000fea000383ffff */
[----:B------:R-:W-:Y:S05]  /*0dd0*/  EXIT ;  /* 0x000000000000794d */ /* 0x000fea0003800000 */
        .weak           $__internal_2_$__cuda_sm20_div_rn_f64_full
        .type           $__internal_2_$__cuda_sm20_div_rn_f64_full,@function
        .size           $__internal_2_$__cuda_sm20_div_rn_f64_full,($__internal_3_$__cuda_sm20_dsqrt_rn_f64_mediumpath_v1 - $__internal_2_$__cuda_sm20_div_rn_f64_full)
$__internal_2_$__cuda_sm20_div_rn_f64_full:
[----:B------:R-:W-:Y:S01]  /*0de0*/  FSETP.GEU.AND P2, PT, |R29|, 1.469367938527859385e-39, PT ;  /* 0x001000001d00780b */ /* 0x000fe20003f4e200 */
[----:B------:R-:W-:Y:S01]  /*0df0*/  IMAD.MOV.U32 R32, RZ, RZ, R30 ;  /* 0x000000ffff207224 */ /* 0x000fe200078e001e */
[C---:B------:R-:W-:Y:S01]  /*0e00*/  FSETP.GEU.AND P0, PT, |R33|.reuse, 1.469367938527859385e-39, PT ;  /* 0x001000002100780b */ /* 0x040fe20003f0e200 */
[----:B------:R-:W-:Y:S01]  /*0e10*/  IMAD.MOV.U32 R44, RZ, RZ, 0x1ca00000 ;  /* 0x1ca00000ff2c7424 */ /* 0x000fe200078e00ff */
[----:B------:R-:W-:Y:S01]  /*0e20*/  LOP3.LUT R31, R33, 0x800fffff, RZ, 0xc0, !PT ;  /* 0x800fffff211f7812 */ /* 0x000fe200078ec0ff */
[----:B------:R-:W-:Y:S01]  /*0e30*/  IMAD.MOV.U32 R38, RZ, RZ, 0x1 ;  /* 0x00000001ff267424 */ /* 0x000fe200078e00ff */
[----:B------:R-:W-:Y:S01]  /*0e40*/  LOP3.LUT R43, R29, 0x7ff00000, RZ, 0xc0, !PT ;  /* 0x7ff000001d2b7812 */ /* 0x000fe200078ec0ff */
[----:B------:R-:W-:Y:S01]  /*0e50*/  BSSY.RECONVERGENT B4, `(.L_x_139) ;  /* 0x0000050000047945 */ /* 0x000fe20003800200 */
[----:B------:R-:W-:Y:S02]  /*0e60*/  LOP3.LUT R31, R31, 0x3ff00000, RZ, 0xfc, !PT ;  /* 0x3ff000001f1f7812 */ /* 0x000fe400078efcff */
[----:B------:R-:W-:-:S03]  /*0e70*/  LOP3.LUT R45, R33, 0x7ff00000, RZ, 0xc0, !PT ;  /* 0x7ff00000212d7812 */ /* 0x000fc600078ec0ff */
[----:B------:R-:W-:Y:S01]  /*0e80*/  @!P2 LOP3.LUT R34, R33, 0x7ff00000, RZ, 0xc0, !PT ;  /* 0x7ff000002122a812 */ /* 0x000fe200078ec0ff */
[----:B------:R-:W-:Y:S01]  /*0e90*/  @!P2 IMAD.MOV.U32 R36, RZ, RZ, RZ ;  /* 0x000000ffff24a224 */ /* 0x000fe200078e00ff */
[----:B------:R-:W-:Y:S01]  /*0ea0*/  @!P0 DMUL R30, R32, 8.98846567431157953865e+307 ;  /* 0x7fe00000201e8828 */ /* 0x000fe20000000000 */
[C---:B------:R-:W-:Y:S02]  /*0eb0*/  ISETP.GE.U32.AND P1, PT, R43.reuse, R45, PT ;  /* 0x0000002d2b00720c */ /* 0x040fe40003f26070 */
[----:B------:R-:W-:Y:S02]  /*0ec0*/  @!P2 ISETP.GE.U32.AND P3, PT, R43, R34, PT ;  /* 0x000000222b00a20c */ /* 0x000fe40003f66070 */
[C---:B------:R-:W-:Y:S01]  /*0ed0*/  SEL R35, R44.reuse, 0x63400000, !P1 ;  /* 0x634000002c237807 */ /* 0x040fe20004800000 */
[----:B------:R-:W0:Y:S01]  /*0ee0*/  MUFU.RCP64H R39, R31 ;  /* 0x0000001f00277308 */ /* 0x000e220000001800 */
[----:B------:R-:W-:Y:S02]  /*0ef0*/  @!P2 SEL R37, R44, 0x63400000, !P3 ;  /* 0x634000002c25a807 */ /* 0x000fe40005800000 */
[----:B------:R-:W-:-:S02]  /*0f00*/  LOP3.LUT R35, R35, 0x800fffff, R29, 0xf8, !PT ;  /* 0x800fffff23237812 */ /* 0x000fc400078ef81d */
[----:B------:R-:W-:Y:S02]  /*0f10*/  @!P2 LOP3.LUT R34, R37, 0x80000000, R29, 0xf8, !PT ;  /* 0x800000002522a812 */ /* 0x000fe400078ef81d */
[----:B------:R-:W-:Y:S02]  /*0f20*/  @!P0 LOP3.LUT R45, R31, 0x7ff00000, RZ, 0xc0, !PT ;  /* 0x7ff000001f2d8812 */ /* 0x000fe400078ec0ff */
[----:B------:R-:W-:Y:S02]  /*0f30*/  @!P2 LOP3.LUT R37, R34, 0x100000, RZ, 0xfc, !PT ;  /* 0x001000002225a812 */ /* 0x000fe400078efcff */
[----:B------:R-:W-:-:S06]  /*0f40*/  MOV R34, R28 ;  /* 0x0000001c00227202 */ /* 0x000fcc0000000f00 */
[----:B------:R-:W-:Y:S02]  /*0f50*/  @!P2 DFMA R34, R34, 2, -R36 ;  /* 0x400000002222a82b */ /* 0x000fe40000000824 */
[----:B0-----:R-:W-:-:S08]  /*0f60*/  DFMA R36, R38, -R30, 1 ;  /* 0x3ff000002624742b */ /* 0x001fd0000000081e */
[----:B------:R-:W-:-:S08]  /*0f70*/  DFMA R36, R36, R36, R36 ;  /* 0x000000242424722b */ /* 0x000fd00000000024 */
[----:B------:R-:W-:-:S08]  /*0f80*/  DFMA R38, R38, R36, R38 ;  /* 0x000000242626722b */ /* 0x000fd00000000026 */
[----:B------:R-:W-:-:S08]  /*0f90*/  DFMA R36, R38, -R30, 1 ;  /* 0x3ff000002624742b */ /* 0x000fd0000000081e */
[----:B------:R-:W-:-:S08]  /*0fa0*/  DFMA R36, R38, R36, R38 ;  /* 0x000000242624722b */ /* 0x000fd00000000026 */
[----:B------:R-:W-:-:S08]  /*0fb0*/  DMUL R38, R36, R34 ;  /* 0x0000002224267228 */ /* 0x000fd00000000000 */
[----:B------:R-:W-:-:S08]  /*0fc0*/  DFMA R40, R38, -R30, R34 ;  /* 0x8000001e2628722b */ /* 0x000fd00000000022 */
[----:B------:R-:W-:Y:S01]  /*0fd0*/  DFMA R40, R36, R40, R38 ;  /* 0x000000282428722b */ /* 0x000fe20000000026 */
[----:B------:R-:W-:Y:S01]  /*0fe0*/  IMAD.MOV.U32 R36, RZ, RZ, R43 ;  /* 0x000000ffff247224 */ /* 0x000fe200078e002b */
[----:B------:R-:W-:-:S05]  /*0ff0*/  @!P2 LOP3.LUT R36, R35, 0x7ff00000, RZ, 0xc0, !PT ;  /* 0x7ff000002324a812 */ /* 0x000fca00078ec0ff */
[----:B------:R-:W-:-:S05]  /*1000*/  VIADD R37, R36, 0xffffffff ;  /* 0xffffffff24257836 */ /* 0x000fca0000000000 */
[----:B------:R-:W-:Y:S02]  /*1010*/  ISETP.GT.U32.AND P0, PT, R37, 0x7feffffe, PT ;  /* 0x7feffffe2500780c */ /* 0x000fe40003f04070 */
[----:B------:R-:W-:-:S04]  /*1020*/  IADD3 R37, PT, PT, R45, -0x1, RZ ;  /* 0xffffffff2d257810 */ /* 0x000fc80007ffe0ff */
[----:B------:R-:W-:-:S13]  /*1030*/  ISETP.GT.U32.OR P0, PT, R37, 0x7feffffe, P0 ;  /* 0x7feffffe2500780c */ /* 0x000fda0000704470 */
[----:B------:R-:W-:Y:S05]  /*1040*/  @P0 BRA `(.L_x_140) ;  /* 0x00000000006c0947 */ /* 0x000fea0003800000 */
[----:B------:R-:W-:-:S04]  /*1050*/  LOP3.LUT R36, R33, 0x7ff00000, RZ, 0xc0, !PT ;  /* 0x7ff0000021247812 */ /* 0x000fc800078ec0ff */
[CC--:B------:R-:W-:Y:S02]  /*1060*/  VIADDMNMX R28, R43.reuse, -R36.reuse, 0xb9600000, !PT ;  /* 0xb96000002b1c7446 */ /* 0x0c0fe40007800924 */
[----:B------:R-:W-:Y:S02]  /*1070*/  ISETP.GE.U32.AND P0, PT, R43, R36, PT ;  /* 0x000000242b00720c */ /* 0x000fe40003f06070 */
[----:B------:R-:W-:Y:S02]  /*1080*/  VIMNMX R28, PT, PT, R28, 0x46a00000, PT ;  /* 0x46a000001c1c7848 */ /* 0x000fe40003fe0100 */
[----:B------:R-:W-:-:S05]  /*1090*/  SEL R29, R44, 0x63400000, !P0 ;  /* 0x634000002c1d7807 */ /* 0x000fca0004000000 */
[----:B------:R-:W-:Y:S02]  /*10a0*/  IMAD.IADD R36, R28, 0x1, -R29 ;  /* 0x000000011c247824 */ /* 0x000fe400078e0a1d */
[----:B------:R-:W-:Y:S02]  /*10b0*/  IMAD.MOV.U32 R28, RZ, RZ, RZ ;  /* 0x000000ffff1c7224 */ /* 0x000fe400078e00ff */
[----:B------:R-:W-:-:S06]  /*10c0*/  VIADD R29, R36, 0x7fe00000 ;  /* 0x7fe00000241d7836 */ /* 0x000fcc0000000000 */
[----:B------:R-:W-:-:S10]  /*10d0*/  DMUL R38, R40, R28 ;  /* 0x0000001c28267228 */ /* 0x000fd40000000000 */
[----:B------:R-:W-:-:S13]  /*10e0*/  FSETP.GTU.AND P0, PT, |R39|, 1.469367938527859385e-39, PT ;  /* 0x001000002700780b */ /* 0x000fda0003f0c200 */
[----:B------:R-:W-:Y:S05]  /*10f0*/  @P0 BRA `(.L_x_141) ;  /* 0x0000000000940947 */ /* 0x000fea0003800000 */
[----:B------:R-:W-:-:S06]  /*1100*/  DFMA R30, R40, -R30, R34 ;  /* 0x8000001e281e722b */ /* 0x000fcc0000000022 */
[----:B------:R-:W-:-:S04]  /*1110*/  IMAD.MOV.U32 R30, RZ, RZ, RZ ;  /* 0x000000ffff1e7224 */ /* 0x000fc800078e00ff */
[C---:B------:R-:W-:Y:S02]  /*1120*/  FSETP.NEU.AND P0, PT, R31.reuse, RZ, PT ;  /* 0x000000ff1f00720b */ /* 0x040fe40003f0d000 */
[----:B------:R-:W-:-:S04]  /*1130*/  LOP3.LUT R33, R31, 0x80000000, R33, 0x48, !PT ;  /* 0x800000001f217812 */ /* 0x000fc800078e4821 */
[----:B------:R-:W-:-:S07]  /*1140*/  LOP3.LUT R31, R33, R29, RZ, 0xfc, !PT ;  /* 0x0000001d211f7212 */ /* 0x000fce00078efcff */
[----:B------:R-:W-:Y:S05]  /*1150*/  @!P0 BRA `(.L_x_141) ;  /* 0x00000000007c8947 */ /* 0x000fea0003800000 */
[----:B------:R-:W-:Y:S01]  /*1160*/  IADD3 R29, PT, PT, -R36, RZ, RZ ;  /* 0x000000ff241d7210 */ /* 0x000fe20007ffe1ff */
[----:B------:R-:W-:Y:S01]  /*1170*/  IMAD.MOV.U32 R28, RZ, RZ, RZ ;  /* 0x000000ffff1c7224 */ /* 0x000fe200078e00ff */
[----:B------:R-:W-:-:S05]  /*1180*/  DMUL.RP R30, R40, R30 ;  /* 0x0000001e281e7228 */ /* 0x000fca0000008000 */
[----:B------:R-:W-:-:S05]  /*1190*/  DFMA R28, R38, -R28, R40 ;  /* 0x8000001c261c722b */ /* 0x000fca0000000028 */
[----:B------:R-:W-:Y:S02]  /*11a0*/  LOP3.LUT R33, R31, R33, RZ, 0x3c, !PT ;  /* 0x000000211f217212 */ /* 0x000fe400078e3cff */
[----:B------:R-:W-:-:S04]  /*11b0*/  IADD3 R28, PT, PT, -R36, -0x43300000, RZ ;  /* 0xbcd00000241c7810 */ /* 0x000fc80007ffe1ff */
[----:B------:R-:W-:-:S04]  /*11c0*/  FSETP.NEU.AND P0, PT, |R29|, R28, PT ;  /* 0x0000001c1d00720b */ /* 0x000fc80003f0d200 */
[----:B------:R-:W-:Y:S02]  /*11d0*/  FSEL R38, R30, R38, !P0 ;  /* 0x000000261e267208 */ /* 0x000fe40004000000 */
[----:B------:R-:W-:Y:S01]  /*11e0*/  FSEL R39, R33, R39, !P0 ;  /* 0x0000002721277208 */ /* 0x000fe20004000000 */
[----:B------:R-:W-:Y:S06]  /*11f0*/  BRA `(.L_x_141) ;  /* 0x0000000000547947 */ /* 0x000fec0003800000 */
.L_x_140:
[----:B------:R-:W-:-:S14]  /*1200*/  DSETP.NAN.AND P0, PT, R28, R28, PT ;  /* 0x0000001c1c00722a */ /* 0x000fdc0003f08000 */
[----:B------:R-:W-:Y:S05]  /*1210*/  @P0 BRA `(.L_x_142) ;  /* 0x0000000000440947 */ /* 0x000fea0003800000 */
[----:B------:R-:W-:-:S14]  /*1220*/  DSETP.NAN.AND P0, PT, R32, R32, PT ;  /* 0x000000202000722a */ /* 0x000fdc0003f08000 */
[----:B------:R-:W-:Y:S05]  /*1230*/  @P0 BRA `(.L_x_143) ;  /* 0x0000000000300947 */ /* 0x000fea0003800000 */
[----:B------:R-:W-:Y:S01]  /*1240*/  ISETP.NE.AND P0, PT, R36, R45, PT ;  /* 0x0000002d2400720c */ /* 0x000fe20003f05270 */
[----:B------:R-:W-:Y:S02]  /*1250*/  IMAD.MOV.U32 R38, RZ, RZ, 0x0 ;  /* 0x00000000ff267424 */ /* 0x000fe400078e00ff */
[----:B------:R-:W-:-:S10]  /*1260*/  IMAD.MOV.U32 R39, RZ, RZ, -0x80000 ;  /* 0xfff80000ff277424 */ /* 0x000fd400078e00ff */
[----:B------:R-:W-:Y:S05]  /*1270*/  @!P0 BRA `(.L_x_141) ;  /* 0x0000000000348947 */ /* 0x000fea0003800000 */
[----:B------:R-:W-:Y:S02]  /*1280*/  ISETP.NE.AND P0, PT, R36, 0x7ff00000, PT ;  /* 0x7ff000002400780c */ /* 0x000fe40003f05270 */
[----:B------:R-:W-:Y:S02]  /*1290*/  LOP3.LUT R39, R29, 0x80000000, R33, 0x48, !PT ;  /* 0x800000001d277812 */ /* 0x000fe400078e4821 */
[----:B------:R-:W-:-:S13]  /*12a0*/  ISETP.EQ.OR P0, PT, R45, RZ, !P0 ;  /* 0x000000ff2d00720c */ /* 0x000fda0004702670 */
[----:B------:R-:W-:Y:S01]  /*12b0*/  @P0 LOP3.LUT R28, R39, 0x7ff00000, RZ, 0xfc, !PT ;  /* 0x7ff00000271c0812 */ /* 0x000fe200078efcff */
[----:B------:R-:W-:Y:S01]  /*12c0*/  @!P0 IMAD.MOV.U32 R38, RZ, RZ, RZ ;  /* 0x000000ffff268224 */ /* 0x000fe200078e00ff */
[----:B------:R-:W-:-:S03]  /*12d0*/  @P0 MOV R38, RZ ;  /* 0x000000ff00260202 */ /* 0x000fc60000000f00 */
[----:B------:R-:W-:Y:S01]  /*12e0*/  @P0 IMAD.MOV.U32 R39, RZ, RZ, R28 ;  /* 0x000000ffff270224 */ /* 0x000fe200078e001c */
[----:B------:R-:W-:Y:S06]  /*12f0*/  BRA `(.L_x_141) ;  /* 0x0000000000147947 */ /* 0x000fec0003800000 */
.L_x_143:
[----:B------:R-:W-:Y:S01]  /*1300*/  LOP3.LUT R39, R33, 0x80000, RZ, 0xfc, !PT ;  /* 0x0008000021277812 */ /* 0x000fe200078efcff */
[----:B------:R-:W-:Y:S01]  /*1310*/  IMAD.MOV.U32 R38, RZ, RZ, R32 ;  /* 0x000000ffff267224 */ /* 0x000fe200078e0020 */
[----:B------:R-:W-:Y:S06]  /*1320*/  BRA `(.L_x_141) ;  /* 0x0000000000087947 */ /* 0x000fec0003800000 */
.L_x_142:
[----:B------:R-:W-:Y:S01]  /*1330*/  LOP3.LUT R39, R29, 0x80000, RZ, 0xfc, !PT ;  /* 0x000800001d277812 */ /* 0x000fe200078efcff */
[----:B------:R-:W-:-:S07]  /*1340*/  IMAD.MOV.U32 R38, RZ, RZ, R28 ;  /* 0x000000ffff267224 */ /* 0x000fce00078e001c */
.L_x_141:
[----:B------:R-:W-:Y:S05]  /*1350*/  BSYNC.RECONVERGENT B4 ;  /* 0x0000000000047941 */ /* 0x000fea0003800200 */
.L_x_139:
[----:B------:R-:W-:Y:S02]  /*1360*/  HFMA2 R29, -RZ, RZ, 0, 0 ;  /* 0x00000000ff1d7431 */ /* 0x000fe400000001ff */
[----:B------:R-:W-:-:S04]  /*1370*/  IMAD.MOV.U32 R28, RZ, RZ, R0 ;  /* 0x000000ffff1c7224 */ /* 0x000fc800078e0000 */
[----:B------:R-:W-:Y:S05]  /*1380*/  RET.REL.NODEC R28 `(_Z15GeneratingFieldP7i2dGridiPi) ;  /* 0xffffffec1c1c7950 */ /* 0x000fea0003c3ffff */
        .weak           $__internal_3_$__cuda_sm20_dsqrt_rn_f64_mediumpath_v1
        .type           $__internal_3_$__cuda_sm20_dsqrt_rn_f64_mediumpath_v1,@function
        .size           $__internal_3_$__cuda_sm20_dsqrt_rn_f64_mediumpath_v1,(.L_x_190 - $__internal_3_$__cuda_sm20_dsqrt_rn_f64_mediumpath_v1)
$__internal_3_$__cuda_sm20_dsqrt_rn_f64_mediumpath_v1:
[----:B------:R-:W-:Y:S01]  /*1390*/  ISETP.GE.U32.AND P0, PT, R34, -0x3400000, PT ;  /* 0xfcc000002200780c */ /* 0x000fe20003f06070 */
[----:B------:R-:W-:Y:S01]  /*13a0*/  BSSY.RECONVERGENT B4, `(.L_x_144) ;  /* 0x0000025000047945 */ /* 0x000fe20003800200 */
[----:B------:R-:W-:Y:S02]  /*13b0*/  IMAD.MOV.U32 R33, RZ, RZ, R27 ;  /* 0x000000ffff217224 */ /* 0x000fe400078e001b */
[----:B------:R-:W-:-:S09]  /*13c0*/  IMAD.MOV.U32 R34, RZ, RZ, R0 ;  /* 0x000000ffff227224 */ /* 0x000fd200078e0000 */
[----:B------:R-:W-:Y:S05]  /*13d0*/  @!P0 BRA `(.L_x_145) ;  /* 0x0000000000208947 */ /* 0x000fea0003800000 */
[----:B------:R-:W-:-:S10]  /*13e0*/  DFMA.RM R30, R30, R34, R28 ;  /* 0x000000221e1e722b */ /* 0x000fd4000000401c */
[----:B------:R-:W-:-:S05]  /*13f0*/  IADD3 R28, P0, PT, R30, 0x1, RZ ;  /* 0x000000011e1c7810 */ /* 0x000fca0007f1e0ff */
[----:B------:R-:W-:-:S06]  /*1400*/  IMAD.X R29, RZ, RZ, R31, P0 ;  /* 0x000000ffff1d7224 */ /* 0x000fcc00000e061f */
[----:B------:R-:W-:-:S08]  /*1410*/  DFMA.RP R32, -R30, R28, R32 ;  /* 0x0000001c1e20722b */ /* 0x000fd00000008120 */
[----:B------:R-:W-:-:S06]  /*1420*/  DSETP.GT.AND P0, PT, R32, RZ, PT ;  /* 0x000000ff2000722a */ /* 0x000fcc0003f04000 */
[----:B------:R-:W-:Y:S02]  /*1430*/  FSEL R28, R28, R30, P0 ;  /* 0x0000001e1c1c7208 */ /* 0x000fe40000000000 */
[----:B------:R-:W-:Y:S01]  /*1440*/  FSEL R29, R29, R31, P0 ;  /* 0x0000001f1d1d7208 */ /* 0x000fe20000000000 */
[----:B------:R-:W-:Y:S06]  /*1450*/  BRA `(.L_x_146) ;  /* 0x0000000000647947 */ /* 0x000fec0003800000 */
.L_x_145:
[----:B------:R-:W-:-:S14]  /*1460*/  DSETP.NE.AND P0, PT, R32, RZ, PT ;  /* 0x000000ff2000722a */ /* 0x000fdc0003f05000 */
[----:B------:R-:W-:Y:S05]  /*1470*/  @!P0 BRA `(.L_x_147) ;  /* 0x0000000000588947 */ /* 0x000fea0003800000 */
[----:B------:R-:W-:-:S13]  /*1480*/  ISETP.GE.AND P0, PT, R33, RZ, PT ;  /* 0x000000ff2100720c */ /* 0x000fda0003f06270 */
[----:B------:R-:W-:Y:S01]  /*1490*/  @!P0 IMAD.MOV.U32 R28, RZ, RZ, 0x0 ;  /* 0x00000000ff1c8424 */ /* 0x000fe200078e00ff */
[----:B------:R-:W-:Y:S01]  /*14a0*/  @!P0 MOV R29, 0xfff80000 ;  /* 0xfff80000001d8802 */ /* 0x000fe20000000f00 */
[----:B------:R-:W-:Y:S06]  /*14b0*/  @!P0 BRA `(.L_x_146) ;  /* 0x00000000004c8947 */ /* 0x000fec0003800000 */
[----:B------:R-:W-:-:S13]  /*14c0*/  ISETP.GT.AND P0, PT, R33, 0x7fefffff, PT ;  /* 0x7fefffff2100780c */ /* 0x000fda0003f04270 */
[----:B------:R-:W-:Y:S05]  /*14d0*/  @P0 BRA `(.L_x_147) ;  /* 0x0000000000400947 */ /* 0x000fea0003800000 */
[----:B------:R-:W-:Y:S01]  /*14e0*/  DMUL R32, R32, 8.11296384146066816958e+31 ;  /* 0x4690000020207828 */ /* 0x000fe20000000000 */
[----:B------:R-:W-:Y:S02]  /*14f0*/  IMAD.MOV.U32 R28, RZ, RZ, RZ ;  /* 0x000000ffff1c7224 */ /* 0x000fe400078e00ff */
[----:B------:R-:W-:Y:S02]  /*1500*/  IMAD.MOV.U32 R34, RZ, RZ, 0x0 ;  /* 0x00000000ff227424 */ /* 0x000fe400078e00ff */
[----:B------:R-:W-:Y:S01]  /*1510*/  IMAD.MOV.U32 R35, RZ, RZ, 0x3fd80000 ;  /* 0x3fd80000ff237424 */ /* 0x000fe200078e00ff */
[----:B------:R-:W0:Y:S02]  /*1520*/  MUFU.RSQ64H R29, R33 ;  /* 0x00000021001d7308 */ /* 0x000e240000001c00 */
[----:B0-----:R-:W-:-:S08]  /*1530*/  DMUL R30, R28, R28 ;  /* 0x0000001c1c1e7228 */ /* 0x001fd00000000000 */
[----:B------:R-:W-:-:S08]  /*1540*/  DFMA R30, R32, -R30, 1 ;  /* 0x3ff00000201e742b */ /* 0x000fd0000000081e */
[----:B------:R-:W-:Y:S02]  /*1550*/  DFMA R34, R30, R34, 0.5 ;  /* 0x3fe000001e22742b */ /* 0x000fe40000000022 */
[----:B------:R-:W-:-:S08]  /*1560*/  DMUL R30, R28, R30 ;  /* 0x0000001e1c1e7228 */ /* 0x000fd00000000000 */
[----:B------:R-:W-:-:S08]  /*1570*/  DFMA R30, R34, R30, R28 ;  /* 0x0000001e221e722b */ /* 0x000fd0000000001c */
[----:B------:R-:W-:Y:S02]  /*1580*/  DMUL R28, R32, R30 ;  /* 0x0000001e201c7228 */ /* 0x000fe40000000000 */
[----:B------:R-:W-:-:S06]  /*1590*/  VIADD R31, R31, 0xfff00000 ;  /* 0xfff000001f1f7836 */ /* 0x000fcc0000000000 */
[----:B------:R-:W-:-:S08]  /*15a0*/  DFMA R34, R28, -R28, R32 ;  /* 0x8000001c1c22722b */ /* 0x000fd00000000020 */
[----:B------:R-:W-:-:S10]  /*15b0*/  DFMA R28, R30, R34, R28 ;  /* 0x000000221e1c722b */ /* 0x000fd4000000001c */
[----:B------:R-:W-:Y:S01]  /*15c0*/  IADD3 R29, PT, PT, R29, -0x3500000, RZ ;  /* 0xfcb000001d1d7810 */ /* 0x000fe20007ffe0ff */
[----:B------:R-:W-:Y:S06]  /*15d0*/  BRA `(.L_x_146) ;  /* 0x0000000000047947 */ /* 0x000fec0003800000 */
.L_x_147:
[----:B------:R-:W-:-:S11]  /*15e0*/  DADD R28, R32, R32 ;  /* 0x00000000201c7229 */ /* 0x000fd60000000020 */
.L_x_146:
[----:B------:R-:W-:Y:S05]  /*15f0*/  BSYNC.RECONVERGENT B4 ;  /* 0x0000000000047941 */ /* 0x000fea0003800200 */
.L_x_144:
[----:B------:R-:W-:Y:S02]  /*1600*/  IMAD.MOV.U32 R27, RZ, RZ, 0x0 ;  /* 0x00000000ff1b7424 */ /* 0x000fe400078e00ff */
[----:B------:R-:W-:Y:S02]  /*1610*/  IMAD.MOV.U32 R32, RZ, RZ, R28 ;  /* 0x000000ffff207224 */ /* 0x000fe400078e001c */
[----:B------:R-:W-:Y:S01]  /*1620*/  IMAD.MOV.U32 R33, RZ, RZ, R29 ;  /* 0x000000ffff217224 */ /* 0x000fe200078e001d */
[----:B------:R-:W-:Y:S06]  /*1630*/  RET.REL.NODEC R26 `(_Z15GeneratingFieldP7i2dGridiPi) ;  /* 0xffffffe81a707950 */ /* 0x000fec0003c3ffff */
.L_x_148:
        /* <DEDUP_REMOVED lines=12> */
.L_x_190:


//--------------------- .text._Z15ComptPopulationP10PopulationPdS1_d --------------------------
	.section	.text._Z15ComptPopulationP10PopulationPdS1_d,"ax",@progbits
	.align	128
        .global         _Z15ComptPopulationP10PopulationPdS1_d
        .type           _Z15ComptPopulationP10PopulationPdS1_d,@function
        .size           _Z15ComptPopulationP10PopulationPdS1_d,(.L_x_191 - _Z15ComptPopulationP10PopulationPdS1_d)
        .other          _Z15ComptPopulationP10PopulationPdS1_d,@"STO_CUDA_ENTRY STV_DEFAULT"
_Z15ComptPopulationP10PopulationPdS1_d:
.text._Z15ComptPopulationP10PopulationPdS1_d:
[----:B------:R-:W-:Y:S08]  /*0000*/  LDC R1, c[0x0][0x37c] ;  /* 0x0000df00ff017b82 */ /* 0x000ff00000000800 */
[----:B------:R-:W0:Y:S01]  /*0010*/  LDC.64 R2, c[0x0][0x380] ;  /* 0x0000e000ff027b82 */ /* 0x000e220000000a00 */
[----:B------:R-:W0:Y:S02]  /*0020*/  LDCU.64 UR4, c[0x0][0x358] ;  /* 0x00006b00ff0477ac */ /* 0x000e240008000a00 */
[----:B0-----:R0:W2:Y:S05]  /*0030*/  LDG.E R2, desc[UR4][R2.64] ;  /* 0x0000000402027981 */ /* 0x0010aa000c1e1900 */
[----:B------:R-:W0:Y:S01]  /*0040*/  S2UR UR6, SR_CTAID.X ;  /* 0x00000000000679c3 */ /* 0x000e220000002500 */
[----:B------:R-:W0:Y:S07]  /*0050*/  S2R R5, SR_TID.X ;  /* 0x0000000000057919 */ /* 0x000e2e0000002100 */
[----:B------:R-:W0:Y:S02]  /*0060*/  LDC R0, c[0x0][0x360] ;  /* 0x0000d800ff007b82 */ /* 0x000e240000000800 */
[----:B0-----:R-:W-:-:S05]  /*0070*/  IMAD R3, R0, UR6, R5 ;  /* 0x0000000600037c24 */ /* 0x001fca000f8e0205 */
[----:B--2---:R-:W-:-:S13]  /*0080*/  ISETP.GE.AND P0, PT, R3, R2, PT ;  /* 0x000000020300720c */ /* 0x004fda0003f06270 */
[----:B------:R-:W-:Y:S05]  /*0090*/  @P0 EXIT ;  /* 0x000000000000094d */ /* 0x000fea0003800000 */
[----:B------:R-:W0:Y:S01]  /*00a0*/  LDC.64 R30, c[0x0][0x388] ;  /* 0x0000e200ff1e7b82 */ /* 0x000e220000000a00 */
[----:B------:R-:W1:Y:S01]  /*00b0*/  LDCU UR6, c[0x0][0x370] ;  /* 0x00006e00ff0677ac */ /* 0x000e620008000800 */
[----:B------:R-:W2:Y:S06]  /*00c0*/  LDCU.64 UR8, c[0x0][0x398] ;  /* 0x00007300ff0877ac */ /* 0x000eac0008000a00 */
[----:B------:R-:W3:Y:S08]  /*00d0*/  LDC.64 R28, c[0x0][0x390] ;  /* 0x0000e400ff1c7b82 */ /* 0x000ef00000000a00 */
[----:B------:R-:W4:Y:S01]  /*00e0*/  LDC.64 R26, c[0x0][0x398] ;  /* 0x0000e600ff1a7b82 */ /* 0x000f220000000a00 */
[----:B-1----:R-:W-:-:S07]  /*00f0*/  IMAD R0, R0, UR6, RZ ;  /* 0x0000000600007c24 */ /* 0x002fce000f8e02ff */
.L_x_157:
[----:B------:R-:W1:Y:S02]  /*0100*/  LDC.64 R12, c[0x0][0x380] ;  /* 0x0000e000ff0c7b82 */ /* 0x000e640000000a00 */
[----:B-1----:R-:W5:Y:S04]  /*0110*/  LDG.E.64 R6, desc[UR4][R12.64+0x8] ;  /* 0x000008040c067981 */ /* 0x002f68000c1e1b00 */
[----:B------:R-:W2:Y:S04]  /*0120*/  LDG.E.64 R4, desc[UR4][R12.64+0x20] ;  /* 0x000020040c047981 */ /* 0x000ea8000c1e1b00 */
[----:B------:R-:W3:Y:S01]  /*0130*/  LDG.E.64 R34, desc[UR4][R12.64+0x10] ;  /* 0x000010040c227981 */ /* 0x000ee2000c1e1b00 */
[----:B0-----:R-:W-:-:S05]  /*0140*/  IMAD.WIDE R24, R3, 0x8, R30 ;  /* 0x0000000803187825 */ /* 0x001fca00078e021e */
[----:B------:R-:W4:Y:S01]  /*0150*/  LDG.E.64 R8, desc[UR4][R24.64] ;  /* 0x0000000418087981 */ /* 0x000f22000c1e1b00 */
[----:B-----5:R-:W-:-:S06]  /*0160*/  IMAD.WIDE R14, R3, 0x8, R6 ;  /* 0x00000008030e7825 */ /* 0x020fcc00078e0206 */
[----:B------:R-:W5:Y:S01]  /*0170*/  LDG.E.64 R14, desc[UR4][R14.64] ;  /* 0x000000040e0e7981 */ /* 0x000f62000c1e1b00 */
[----:B--2---:R-:W-:-:S04]  /*0180*/  IMAD.WIDE R4, R3, 0x8, R4 ;  /* 0x0000000803047825 */ /* 0x004fc800078e0204 */
[----:B---3--:R-:W-:Y:S01]  /*0190*/  IMAD.WIDE R34, R3, 0x8, R34 ;  /* 0x0000000803227825 */ /* 0x008fe200078e0222 */
[----:B------:R0:W2:Y:S04]  /*01a0*/  LDG.E.64 R6, desc[UR4][R4.64] ;  /* 0x0000000404067981 */ /* 0x0000a8000c1e1b00 */
[----:B------:R-:W2:Y:S01]  /*01b0*/  LDG.E.64 R18, desc[UR4][R34.64] ;  /* 0x0000000422127981 */ /* 0x000ea2000c1e1b00 */
[----:B------:R-:W-:Y:S01]  /*01c0*/  IMAD.MOV.U32 R10, RZ, RZ, 0x1 ;  /* 0x00000001ff0a7424 */ /* 0x000fe200078e00ff */
[----:B----4-:R-:W-:-:S08]  /*01d0*/  DMUL R8, R8, 0.5 ;  /* 0x3fe0000008087828 */ /* 0x010fd00000000000 */
[----:B------:R-:W-:Y:S01]  /*01e0*/  DMUL R8, R8, UR8 ;  /* 0x0000000808087c28 */ /* 0x000fe20008000000 */
[----:B------:R-:W-:Y:S01]  /*01f0*/  BSSY.RECONVERGENT B0, `(.L_x_149) ;  /* 0x0000014000007945 */ /* 0x000fe20003800200 */
[----:B-----5:R-:W1:Y:S02]  /*0200*/  MUFU.RCP64H R11, R15 ;  /* 0x0000000f000b7308 */ /* 0x020e640000001800 */
[----:B-1----:R-:W-:-:S08]  /*0210*/  DFMA R12, -R14, R10, 1 ;  /* 0x3ff000000e0c742b */ /* 0x002fd0000000010a */
[----:B------:R-:W-:-:S08]  /*0220*/  DFMA R12, R12, R12, R12 ;  /* 0x0000000c0c0c722b */ /* 0x000fd0000000000c */
[----:B------:R-:W-:-:S08]  /*0230*/  DFMA R12, R10, R12, R10 ;  /* 0x0000000c0a0c722b */ /* 0x000fd0000000000a */
[----:B------:R-:W-:-:S08]  /*0240*/  DFMA R10, -R14, R12, 1 ;  /* 0x3ff000000e0a742b */ /* 0x000fd0000000010c */
[----:B------:R-:W-:Y:S02]  /*0250*/  DFMA R10, R12, R10, R12 ;  /* 0x0000000a0c0a722b */ /* 0x000fe4000000000c */
[----:B------:R-:W-:-:S08]  /*0260*/  DMUL R12, R8, UR8 ;  /* 0x00000008080c7c28 */ /* 0x000fd00008000000 */
[----:B0-----:R-:W-:-:S08]  /*0270*/  DMUL R4, R12, R10 ;  /* 0x0000000a0c047228 */ /* 0x001fd00000000000 */
[----:B------:R-:W-:-:S08]  /*0280*/  DFMA R8, -R14, R4, R12 ;  /* 0x000000040e08722b */ /* 0x000fd0000000010c */
[----:B------:R-:W-:Y:S01]  /*0290*/  DFMA R4, R10, R8, R4 ;  /* 0x000000080a04722b */ /* 0x000fe20000000004 */
[----:B------:R-:W-:-:S09]  /*02a0*/  FSETP.GEU.AND P1, PT, |R13|, 6.5827683646048100446e-37, PT ;  /* 0x036000000d00780b */ /* 0x000fd20003f2e200 */
[----:B------:R-:W-:-:S05]  /*02b0*/  FFMA R2, RZ, R15, R5 ;  /* 0x0000000fff027223 */ /* 0x000fca0000000005 */
[----:B------:R-:W-:Y:S01]  /*02c0*/  FSETP.GT.AND P0, PT, |R2|, 1.469367938527859385e-39, PT ;  /* 0x001000000200780b */ /* 0x000fe20003f04200 */
[----:B--2---:R-:W-:-:S12]  /*02d0*/  DFMA R18, R6, UR8, R18 ;  /* 0x0000000806127c2b */ /* 0x004fd80008000012 */
[----:B------:R-:W-:Y:S05]  /*02e0*/  @P0 BRA P1, `(.L_x_150) ;  /* 0x0000000000100947 */ /* 0x000fea0000800000 */
[----:B------:R-:W-:-:S07]  /*02f0*/  MOV R2, 0x310 ;  /* 0x0000031000027802 */ /* 0x000fce0000000f00 */
[----:B------:R-:W-:Y:S05]  /*0300*/  CALL.REL.NOINC `($__internal_4_$__cuda_sm20_div_rn_f64_full) ;  /* 0x0000000400c47944 */ /* 0x000fea0003c00000 */
[----:B------:R-:W-:Y:S02]  /*0310*/  IMAD.MOV.U32 R4, RZ, RZ, R32 ;  /* 0x000000ffff047224 */ /* 0x000fe400078e0020 */
[----:B------:R-:W-:-:S07]  /*0320*/  IMAD.MOV.U32 R5, RZ, RZ, R33 ;  /* 0x000000ffff057224 */ /* 0x000fce00078e0021 */
.L_x_150:
[----:B------:R-:W-:Y:S05]  /*0330*/  BSYNC.RECONVERGENT B0 ;  /* 0x0000000000007941 */ /* 0x000fea0003800200 */
.L_x_149:
[----:B------:R-:W0:Y:S01]  /*0340*/  LDC.64 R10, c[0x0][0x380] ;  /* 0x0000e000ff0a7b82 */ /* 0x000e220000000a00 */
[----:B------:R-:W-:-:S07]  /*0350*/  DADD R4, R18, R4 ;  /* 0x0000000012047229 */ /* 0x000fce0000000004 */
[----:B------:R1:W-:Y:S04]  /*0360*/  STG.E.64 desc[UR4][R34.64], R4 ;  /* 0x0000000422007986 */ /* 0x0003e8000c101b04 */
[----:B0-----:R-:W2:Y:S04]  /*0370*/  LDG.E.64 R6, desc[UR4][R10.64+0x8] ;  /* 0x000008040a067981 */ /* 0x001ea8000c1e1b00 */
[----:B------:R-:W3:Y:S01]  /*0380*/  LDG.E.64 R20, desc[UR4][R10.64+0x20] ;  /* 0x000020040a147981 */ /* 0x000ee2000c1e1b00 */
[----:B------:R-:W-:-:S05]  /*0390*/  IMAD.WIDE R22, R3, 0x8, R28 ;  /* 0x0000000803167825 */ /* 0x000fca00078e021c */
[----:B------:R-:W4:Y:S01]  /*03a0*/  LDG.E.64 R12, desc[UR4][R22.64] ;  /* 0x00000004160c7981 */ /* 0x000f22000c1e1b00 */
[----:B--2---:R-:W-:-:S05]  /*03b0*/  IMAD.WIDE R6, R3, 0x8, R6 ;  /* 0x0000000803067825 */ /* 0x004fca00078e0206 */
[----:B------:R-:W2:Y:S01]  /*03c0*/  LDG.E.64 R14, desc[UR4][R6.64] ;  /* 0x00000004060e7981 */ /* 0x000ea2000c1e1b00 */
[----:B---3--:R-:W-:-:S05]  /*03d0*/  IMAD.WIDE R20, R3, 0x8, R20 ;  /* 0x0000000803147825 */ /* 0x008fca00078e0214 */
[----:B------:R0:W5:Y:S01]  /*03e0*/  LDG.E.64 R18, desc[UR4][R20.64] ;  /* 0x0000000414127981 */ /* 0x000162000c1e1b00 */
[----:B------:R-:W-:Y:S01]  /*03f0*/  IMAD.MOV.U32 R8, RZ, RZ, 0x1 ;  /* 0x00000001ff087424 */ /* 0x000fe200078e00ff */
[----:B----4-:R-:W-:-:S10]  /*0400*/  DMUL R12, R12, R26 ;  /* 0x0000001a0c0c7228 */ /* 0x010fd40000000000 */
[----:B------:R-:W-:Y:S01]  /*0410*/  FSETP.GEU.AND P1, PT, |R13|, 6.5827683646048100446e-37, PT ;  /* 0x036000000d00780b */ /* 0x000fe20003f2e200 */
[----:B------:R-:W-:Y:S01]  /*0420*/  BSSY.RECONVERGENT B0, `(.L_x_151) ;  /* 0x0000011000007945 */ /* 0x000fe20003800200 */
[----:B--2---:R-:W1:Y:S02]  /*0430*/  MUFU.RCP64H R9, R15 ;  /* 0x0000000f00097308 */ /* 0x004e640000001800 */
[----:B-1----:R-:W-:-:S08]  /*0440*/  DFMA R4, -R14, R8, 1 ;  /* 0x3ff000000e04742b */ /* 0x002fd00000000108 */
        /* <DEDUP_REMOVED lines=9> */
[----:B0-----:R-:W-:Y:S05]  /*04e0*/  @P0 BRA P1, `(.L_x_152) ;  /* 0x0000000000100947 */ /* 0x001fea0000800000 */
[----:B------:R-:W-:-:S07]  /*04f0*/  MOV R2, 0x510 ;  /* 0x0000051000027802 */ /* 0x000fce0000000f00 */
[----:B-----5:R-:W-:Y:S05]  /*0500*/  CALL.REL.NOINC `($__internal_4_$__cuda_sm20_div_rn_f64_full) ;  /* 0x0000000400447944 */ /* 0x020fea0003c00000 */
[----:B------:R-:W-:Y:S02]  /*0510*/  IMAD.MOV.U32 R4, RZ, RZ, R32 ;  /* 0x000000ffff047224 */ /* 0x000fe400078e0020 */
[----:B------:R-:W-:-:S07]  /*0520*/  IMAD.MOV.U32 R5, RZ, RZ, R33 ;  /* 0x000000ffff057224 */ /* 0x000fce00078e0021 */
.L_x_152:
[----:B------:R-:W-:Y:S05]  /*0530*/  BSYNC.RECONVERGENT B0 ;  /* 0x0000000000007941 */ /* 0x000fea0003800200 */
.L_x_151:
[----:B------:R-:W0:Y:S01]  /*0540*/  LDC.64 R12, c[0x0][0x380] ;  /* 0x0000e000ff0c7b82 */ /* 0x000e220000000a00 */
[----:B-----5:R-:W-:-:S07]  /*0550*/  DADD R4, R18, R4 ;  /* 0x0000000012047229 */ /* 0x020fce0000000004 */
[----:B------:R1:W-:Y:S04]  /*0560*/  STG.E.64 desc[UR4][R20.64], R4 ;  /* 0x0000000414007986 */ /* 0x0003e8000c101b04 */
[----:B------:R-:W2:Y:S04]  /*0570*/  LDG.E.64 R24, desc[UR4][R24.64] ;  /* 0x0000000418187981 */ /* 0x000ea8000c1e1b00 */
[----:B0-----:R-:W3:Y:S04]  /*0580*/  LDG.E.64 R8, desc[UR4][R12.64+0x8] ;  /* 0x000008040c087981 */ /* 0x001ee8000c1e1b00 */
[----:B------:R-:W4:Y:S04]  /*0590*/  LDG.E.64 R6, desc[UR4][R12.64+0x28] ;  /* 0x000028040c067981 */ /* 0x000f28000c1e1b00 */
[----:B------:R-:W2:Y:S01]  /*05a0*/  LDG.E.64 R18, desc[UR4][R12.64+0x18] ;  /* 0x000018040c127981 */ /* 0x000ea2000c1e1b00 */
[----:B---3--:R-:W-:-:S06]  /*05b0*/  IMAD.WIDE R14, R3, 0x8, R8 ;  /* 0x00000008030e7825 */ /* 0x008fcc00078e0208 */
[----:B------:R-:W3:Y:S01]  /*05c0*/  LDG.E.64 R14, desc[UR4][R14.64] ;  /* 0x000000040e0e7981 */ /* 0x000ee2000c1e1b00 */
[----:B----4-:R-:W-:-:S04]  /*05d0*/  IMAD.WIDE R8, R3, 0x8, R6 ;  /* 0x0000000803087825 */ /* 0x010fc800078e0206 */
[----:B--2---:R-:W-:Y:S02]  /*05e0*/  IMAD.WIDE R18, R3, 0x8, R18 ;  /* 0x0000000803127825 */ /* 0x004fe400078e0212 */
[----:B------:R-:W2:Y:S04]  /*05f0*/  LDG.E.64 R8, desc[UR4][R8.64] ;  /* 0x0000000408087981 */ /* 0x000ea8000c1e1b00 */
[----:B------:R-:W2:Y:S01]  /*0600*/  LDG.E.64 R6, desc[UR4][R18.64] ;  /* 0x0000000412067981 */ /* 0x000ea2000c1e1b00 */
[----:B-1----:R-:W-:Y:S01]  /*0610*/  IMAD.MOV.U32 R4, RZ, RZ, 0x1 ;  /* 0x00000001ff047424 */ /* 0x002fe200078e00ff */
[----:B------:R-:W-:Y:S01]  /*0620*/  BSSY.RECONVERGENT B0, `(.L_x_153) ;  /* 0x0000018000007945 */ /* 0x000fe20003800200 */
[----:B---3--:R-:W0:Y:S04]  /*0630*/  MUFU.RCP64H R5, R15 ;  /* 0x0000000f00057308 */ /* 0x008e280000001800 */
[----:B0-----:R-:W-:-:S08]  /*0640*/  DFMA R10, -R14, R4, 1 ;  /* 0x3ff000000e0a742b */ /* 0x001fd00000000104 */
[----:B------:R-:W-:-:S08]  /*0650*/  DFMA R10, R10, R10, R10 ;  /* 0x0000000a0a0a722b */ /* 0x000fd0000000000a */
[----:B------:R-:W-:Y:S02]  /*0660*/  DFMA R10, R4, R10, R4 ;  /* 0x0000000a040a722b */ /* 0x000fe40000000004 */
[----:B------:R-:W-:-:S06]  /*0670*/  DMUL R4, R24, 0.5 ;  /* 0x3fe0000018047828 */ /* 0x000fcc0000000000 */
[----:B------:R-:W-:Y:S02]  /*0680*/  DFMA R12, -R14, R10, 1 ;  /* 0x3ff000000e0c742b */ /* 0x000fe4000000010a */
[----:B------:R-:W-:-:S06]  /*0690*/  DMUL R4, R4, UR8 ;  /* 0x0000000804047c28 */ /* 0x000fcc0008000000 */
[----:B------:R-:W-:Y:S02]  /*06a0*/  DFMA R12, R10, R12, R10 ;  /* 0x0000000c0a0c722b */ /* 0x000fe4000000000a */
[----:B------:R-:W-:-:S08]  /*06b0*/  DMUL R16, R4, UR8 ;  /* 0x0000000804107c28 */ /* 0x000fd00008000000 */
[----:B------:R-:W-:-:S08]  /*06c0*/  DMUL R4, R16, R12 ;  /* 0x0000000c10047228 */ /* 0x000fd00000000000 */
[----:B------:R-:W-:-:S08]  /*06d0*/  DFMA R10, -R14, R4, R16 ;  /* 0x000000040e0a722b */ /* 0x000fd00000000110 */
[----:B------:R-:W-:Y:S01]  /*06e0*/  DFMA R4, R12, R10, R4 ;  /* 0x0000000a0c04722b */ /* 0x000fe20000000004 */
[----:B------:R-:W-:-:S09]  /*06f0*/  FSETP.GEU.AND P1, PT, |R17|, 6.5827683646048100446e-37, PT ;  /* 0x036000001100780b */ /* 0x000fd20003f2e200 */
[----:B------:R-:W-:-:S05]  /*0700*/  FFMA R2, RZ, R15, R5 ;  /* 0x0000000fff027223 */ /* 0x000fca0000000005 */
[----:B------:R-:W-:Y:S01]  /*0710*/  FSETP.GT.AND P0, PT, |R2|, 1.469367938527859385e-39, PT ;  /* 0x001000000200780b */ /* 0x000fe20003f04200 */
[----:B--2---:R-:W-:-:S12]  /*0720*/  DFMA R20, R8, UR8, R6 ;  /* 0x0000000808147c2b */ /* 0x004fd80008000006 */
[----:B------:R-:W-:Y:S05]  /*0730*/  @P0 BRA P1, `(.L_x_154) ;  /* 0x0000000000180947 */ /* 0x000fea0000800000 */
[----:B------:R-:W-:Y:S01]  /*0740*/  IMAD.MOV.U32 R12, RZ, RZ, R16 ;  /* 0x000000ffff0c7224 */ /* 0x000fe200078e0010 */
[----:B------:R-:W-:Y:S01]  /*0750*/  MOV R2, 0x780 ;  /* 0x0000078000027802 */ /* 0x000fe20000000f00 */
[----:B------:R-:W-:-:S07]  /*0760*/  IMAD.MOV.U32 R13, RZ, RZ, R17 ;  /* 0x000000ffff0d7224 */ /* 0x000fce00078e0011 */
[----:B------:R-:W-:Y:S05]  /*0770*/  CALL.REL.NOINC `($__internal_4_$__cuda_sm20_div_rn_f64_full) ;  /* 0x0000000000a87944 */ /* 0x000fea0003c00000 */
[----:B------:R-:W-:Y:S02]  /*0780*/  IMAD.MOV.U32 R4, RZ, RZ, R32 ;  /* 0x000000ffff047224 */ /* 0x000fe400078e0020 */
[----:B------:R-:W-:-:S07]  /*0790*/  IMAD.MOV.U32 R5, RZ, RZ, R33 ;  /* 0x000000ffff057224 */ /* 0x000fce00078e0021 */
.L_x_154:
[----:B------:R-:W-:Y:S05]  /*07a0*/  BSYNC.RECONVERGENT B0 ;  /* 0x0000000000007941 */ /* 0x000fea0003800200 */
.L_x_153:
[----:B------:R-:W0:Y:S01]  /*07b0*/  LDC.64 R12, c[0x0][0x380] ;  /* 0x0000e000ff0c7b82 */ /* 0x000e220000000a00 */
[----:B------:R-:W-:-:S07]  /*07c0*/  DADD R4, R20, R4 ;  /* 0x0000000014047229 */ /* 0x000fce0000000004 */
[----:B------:R1:W-:Y:S04]  /*07d0*/  STG.E.64 desc[UR4][R18.64], R4 ;  /* 0x0000000412007986 */ /* 0x0003e8000c101b04 */
[----:B------:R-:W2:Y:S04]  /*07e0*/  LDG.E.64 R22, desc[UR4][R22.64] ;  /* 0x0000000416167981 */ /* 0x000ea8000c1e1b00 */
[----:B0-----:R-:W3:Y:S04]  /*07f0*/  LDG.E.64 R6, desc[UR4][R12.64+0x8] ;  /* 0x000008040c067981 */ /* 0x001ee8000c1e1b00 */
[----:B------:R-:W4:Y:S01]  /*0800*/  LDG.E.64 R24, desc[UR4][R12.64+0x28] ;  /* 0x000028040c187981 */ /* 0x000f22000c1e1b00 */
[----:B---3--:R-:W-:-:S05]  /*0810*/  IMAD.WIDE R6, R3, 0x8, R6 ;  /* 0x0000000803067825 */ /* 0x008fca00078e0206 */
[----:B------:R-:W3:Y:S01]  /*0820*/  LDG.E.64 R14, desc[UR4][R6.64] ;  /* 0x00000004060e7981 */ /* 0x000ee2000c1e1b00 */
[----:B----4-:R-:W-:-:S05]  /*0830*/  IMAD.WIDE R24, R3, 0x8, R24 ;  /* 0x0000000803187825 */ /* 0x010fca00078e0218 */
[----:B------:R0:W5:Y:S01]  /*0840*/  LDG.E.64 R20, desc[UR4][R24.64] ;  /* 0x0000000418147981 */ /* 0x000162000c1e1b00 */
[----:B------:R-:W-:Y:S01]  /*0850*/  IMAD.MOV.U32 R8, RZ, RZ, 0x1 ;  /* 0x00000001ff087424 */ /* 0x000fe200078e00ff */
[----:B--2---:R-:W-:-:S10]  /*0860*/  DMUL R12, R22, UR8 ;  /* 0x00000008160c7c28 */ /* 0x004fd40008000000 */
[----:B------:R-:W-:Y:S01]  /*0870*/  FSETP.GEU.AND P1, PT, |R13|, 6.5827683646048100446e-37, PT ;  /* 0x036000000d00780b */ /* 0x000fe20003f2e200 */
[----:B------:R-:W-:Y:S01]  /*0880*/  BSSY.RECONVERGENT B0, `(.L_x_155) ;  /* 0x0000011000007945 */ /* 0x000fe20003800200 */
[----:B---3--:R-:W2:Y:S02]  /*0890*/  MUFU.RCP64H R9, R15 ;  /* 0x0000000f00097308 */ /* 0x008ea40000001800 */
[----:B--2---:R-:W-:-:S08]  /*08a0*/  DFMA R10, -R14, R8, 1 ;  /* 0x3ff000000e0a742b */ /* 0x004fd00000000108 */
[----:B------:R-:W-:-:S08]  /*08b0*/  DFMA R10, R10, R10, R10 ;  /* 0x0000000a0a0a722b */ /* 0x000fd0000000000a */
[----:B------:R-:W-:-:S08]  /*08c0*/  DFMA R10, R8, R10, R8 ;  /* 0x0000000a080a722b */ /* 0x000fd00000000008 */
[----:B-1----:R-:W-:-:S08]  /*08d0*/  DFMA R4, -R14, R10, 1 ;  /* 0x3ff000000e04742b */ /* 0x002fd0000000010a */
        /* <DEDUP_REMOVED lines=9> */
[----:B------:R-:W-:Y:S01]  /*0970*/  MOV R4, R32 ;  /* 0x0000002000047202 */ /* 0x000fe20000000f00 */
[----:B------:R-:W-:-:S07]  /*0980*/  IMAD.MOV.U32 R5, RZ, RZ, R33 ;  /* 0x000000ffff057224 */ /* 0x000fce00078e0021 */
.L_x_156:
[----:B------:R-:W-:Y:S05]  /*0990*/  BSYNC.RECONVERGENT B0 ;  /* 0x0000000000007941 */ /* 0x000fea0003800200 */
.L_x_155:
[----:B------:R-:W0:Y:S01]  /*09a0*/  LDC.64 R6, c[0x0][0x380] ;  /* 0x0000e000ff067b82 */ /* 0x000e220000000a00 */
[----:B-----5:R-:W-:-:S07]  /*09b0*/  DADD R20, R20, R4 ;  /* 0x0000000014147229 */ /* 0x020fce0000000004 */
[----:B------:R1:W-:Y:S04]  /*09c0*/  STG.E.64 desc[UR4][R24.64], R20 ;  /* 0x0000001418007986 */ /* 0x0003e8000c101b04 */
[----:B0-----:R-:W2:Y:S01]  /*09d0*/  LDG.E R6, desc[UR4][R6.64] ;  /* 0x0000000406067981 */ /* 0x001ea2000c1e1900 */
[----:B------:R-:W-:-:S05]  /*09e0*/  IMAD.IADD R3, R0, 0x1, R3 ;  /* 0x0000000100037824 */ /* 0x000fca00078e0203 */
[----:B--2---:R-:W-:-:S13]  /*09f0*/  ISETP.GE.AND P0, PT, R3, R6, PT ;  /* 0x000000060300720c */ /* 0x004fda0003f06270 */
[----:B-1----:R-:W-:Y:S05]  /*0a00*/  @!P0 BRA `(.L_x_157) ;  /* 0xfffffff400bc8947 */ /* 0x002fea000383ffff */
[----:B------:R-:W-:Y:S05]  /*0a10*/  EXIT ;  /* 0x000000000000794d */ /* 0x000fea0003800000 */
        .weak           $__internal_4_$__cuda_sm20_div_rn_f64_full
        .type           $__internal_4_$__cuda_sm20_div_rn_f64_full,@function
        .size           $__internal_4_$__cuda_sm20_div_rn_f64_full,(.L_x_191 - $__internal_4_$__cuda_sm20_div_rn_f64_full)
$__internal_4_$__cuda_sm20_div_rn_f64_full:
[C---:B------:R-:W-:Y:S01]  /*0a20*/  FSETP.GEU.AND P0, PT, |R15|.reuse, 1.469367938527859385e-39, PT ;  /* 0x001000000f00780b */ /* 0x040fe20003f0e200 */
[----:B------:R-:W-:Y:S01]  /*0a30*/  IMAD.MOV.U32 R32, RZ, RZ, 0x1 ;  /* 0x00000001ff207424 */ /* 0x000fe200078e00ff */
[----:B------:R-:W-:Y:S01]  /*0a40*/  LOP3.LUT R16, R15, 0x800fffff, RZ, 0xc0, !PT ;  /* 0x800fffff0f107812 */ /* 0x000fe200078ec0ff */
[----:B------:R-:W-:Y:S01]  /*0a50*/  IMAD.MOV.U32 R10, RZ, RZ, R12 ;  /* 0x000000ffff0a7224 */ /* 0x000fe200078e000c */
[C---:B------:R-:W-:Y:S01]  /*0a60*/  FSETP.GEU.AND P2, PT, |R13|.reuse, 1.469367938527859385e-39, PT ;  /* 0x001000000d00780b */ /* 0x040fe20003f4e200 */
[----:B------:R-:W-:Y:S01]  /*0a70*/  BSSY.RECONVERGENT B1, `(.L_x_158) ;  /* 0x0000052000017945 */ /* 0x000fe20003800200 */
[----:B------:R-:W-:Y:S01]  /*0a80*/  LOP3.LUT R17, R16, 0x3ff00000, RZ, 0xfc, !PT ;  /* 0x3ff0000010117812 */ /* 0x000fe200078efcff */
[----:B------:R-:W-:Y:S01]  /*0a90*/  IMAD.MOV.U32 R16, RZ, RZ, R14 ;  /* 0x000000ffff107224 */ /* 0x000fe200078e000e */
[----:B------:R-:W-:Y:S02]  /*0aa0*/  LOP3.LUT R4, R13, 0x7ff00000, RZ, 0xc0, !PT ;  /* 0x7ff000000d047812 */ /* 0x000fe400078ec0ff */
[----:B------:R-:W-:-:S03]  /*0ab0*/  LOP3.LUT R7, R15, 0x7ff00000, RZ, 0xc0, !PT ;  /* 0x7ff000000f077812 */ /* 0x000fc600078ec0ff */
[----:B------:R-:W-:Y:S01]  /*0ac0*/  @!P0 DMUL R16, R14, 8.98846567431157953865e+307 ;  /* 0x7fe000000e108828 */ /* 0x000fe20000000000 */
[----:B------:R-:W-:-:S03]  /*0ad0*/  ISETP.GE.U32.AND P1, PT, R4, R7, PT ;  /* 0x000000070400720c */ /* 0x000fc60003f26070 */
[----:B------:R-:W-:Y:S02]  /*0ae0*/  @!P2 LOP3.LUT R5, R15, 0x7ff00000, RZ, 0xc0, !PT ;  /* 0x7ff000000f05a812 */ /* 0x000fe400078ec0ff */
[----:B------:R-:W0:Y:S02]  /*0af0*/  MUFU.RCP64H R33, R17 ;  /* 0x0000001100217308 */ /* 0x000e240000001800 */
[----:B------:R-:W-:Y:S01]  /*0b00*/  @!P2 ISETP.GE.U32.AND P3, PT, R4, R5, PT ;  /* 0x000000050400a20c */ /* 0x000fe20003f66070 */
[----:B------:R-:W-:Y:S01]  /*0b10*/  IMAD.MOV.U32 R5, RZ, RZ, 0x1ca00000 ;  /* 0x1ca00000ff057424 */ /* 0x000fe200078e00ff */
[----:B------:R-:W-:-:S04]  /*0b20*/  @!P0 LOP3.LUT R7, R17, 0x7ff00000, RZ, 0xc0, !PT ;  /* 0x7ff0000011078812 */ /* 0x000fc800078ec0ff */
[----:B------:R-:W-:-:S04]  /*0b30*/  SEL R11, R5, 0x63400000, !P1 ;  /* 0x63400000050b7807 */ /* 0x000fc80004800000 */
[----:B------:R-:W-:Y:S01]  /*0b40*/  LOP3.LUT R11, R11, 0x800fffff, R13, 0xf8, !PT ;  /* 0x800fffff0b0b7812 */ /* 0x000fe200078ef80d */
[----:B0-----:R-:W-:-:S08]  /*0b50*/  DFMA R8, R32, -R16, 1 ;  /* 0x3ff000002008742b */ /* 0x001fd00000000810 */
[----:B------:R-:W-:-:S08]  /*0b60*/  DFMA R8, R8, R8, R8 ;  /* 0x000000080808722b */ /* 0x000fd00000000008 */
[----:B------:R-:W-:Y:S01]  /*0b70*/  DFMA R32, R32, R8, R32 ;  /* 0x000000082020722b */ /* 0x000fe20000000020 */
[----:B------:R-:W-:Y:S01]  /*0b80*/  @!P2 SEL R9, R5, 0x63400000, !P3 ;  /* 0x634000000509a807 */ /* 0x000fe20005800000 */
[----:B------:R-:W-:-:S03]  /*0b90*/  @!P2 IMAD.MOV.U32 R8, RZ, RZ, RZ ;  /* 0x000000ffff08a224 */ /* 0x000fc600078e00ff */
[----:B------:R-:W-:-:S03]  /*0ba0*/  @!P2 LOP3.LUT R6, R9, 0x80000000, R13, 0xf8, !PT ;  /* 0x800000000906a812 */ /* 0x000fc600078ef80d */
[----:B------:R-:W-:Y:S01]  /*0bb0*/  DFMA R36, R32, -R16, 1 ;  /* 0x3ff000002024742b */ /* 0x000fe20000000810 */
[----:B------:R-:W-:Y:S01]  /*0bc0*/  @!P2 LOP3.LUT R9, R6, 0x100000, RZ, 0xfc, !PT ;  /* 0x001000000609a812 */ /* 0x000fe200078efcff */
[----:B------:R-:W-:-:S05]  /*0bd0*/  IMAD.MOV.U32 R6, RZ, RZ, R4 ;  /* 0x000000ffff067224 */ /* 0x000fca00078e0004 */
[----:B------:R-:W-:Y:S02]  /*0be0*/  @!P2 DFMA R10, R10, 2, -R8 ;  /* 0x400000000a0aa82b */ /* 0x000fe40000000808 */
[----:B------:R-:W-:-:S08]  /*0bf0*/  DFMA R36, R32, R36, R32 ;  /* 0x000000242024722b */ /* 0x000fd00000000020 */
[----:B------:R-:W-:Y:S01]  /*0c00*/  DMUL R32, R36, R10 ;  /* 0x0000000a24207228 */ /* 0x000fe20000000000 */
[----:B------:R-:W-:-:S07]  /*0c10*/  @!P2 LOP3.LUT R6, R11, 0x7ff00000, RZ, 0xc0, !PT ;  /* 0x7ff000000b06a812 */ /* 0x000fce00078ec0ff */
[----:B------:R-:W-:-:S08]  /*0c20*/  DFMA R8, R32, -R16, R10 ;  /* 0x800000102008722b */ /* 0x000fd0000000000a */
[----:B------:R-:W-:Y:S01]  /*0c30*/  DFMA R8, R36, R8, R32 ;  /* 0x000000082408722b */ /* 0x000fe20000000020 */
[----:B------:R-:W-:-:S04]  /*0c40*/  IADD3 R32, PT, PT, R6, -0x1, RZ ;  /* 0xffffffff06207810 */ /* 0x000fc80007ffe0ff */
[----:B------:R-:W-:Y:S01]  /*0c50*/  ISETP.GT.U32.AND P0, PT, R32, 0x7feffffe, PT ;  /* 0x7feffffe2000780c */ /* 0x000fe20003f04070 */
[----:B------:R-:W-:-:S05]  /*0c60*/  VIADD R32, R7, 0xffffffff ;  /* 0xffffffff07207836 */ /* 0x000fca0000000000 */
        /* <DEDUP_REMOVED lines=27> */
[----:B------:R-:W-:Y:S01]  /*0e20*/  FSEL R33, R15, R33, !P0 ;  /* 0x000000210f217208 */ /* 0x000fe20004000000 */
[----:B------:R-:W-:Y:S06]  /*0e30*/  BRA `(.L_x_160) ;  /* 0x0000000000547947 */ /* 0x000fec0003800000 */
.L_x_159:
        /* <DEDUP_REMOVED lines=12> */
[----:B------:R-:W-:Y:S02]  /*0f00*/  @!P0 IMAD.MOV.U32 R32, RZ, RZ, RZ ;  /* 0x000000ffff208224 */ /* 0x000fe400078e00ff */
[----:B------:R-:W-:Y:S02]  /*0f10*/  @P0 IMAD.MOV.U32 R32, RZ, RZ, RZ ;  /* 0x000000ffff200224 */ /* 0x000fe400078e00ff */
[----:B------:R-:W-:Y:S01]  /*0f20*/  @P0 IMAD.MOV.U32 R33, RZ, RZ, R4 ;  /* 0x000000ffff210224 */ /* 0x000fe200078e0004 */
[----:B------:R-:W-:Y:S06]  /*0f30*/  BRA `(.L_x_160) ;  /* 0x0000000000147947 */ /* 0x000fec0003800000 */
.L_x_162:
[----:B------:R-:W-:Y:S01]  /*0f40*/  LOP3.LUT R33, R15, 0x80000, RZ, 0xfc, !PT ;  /* 0x000800000f217812 */ /* 0x000fe200078efcff */
[----:B------:R-:W-:Y:S01]  /*0f50*/  IMAD.MOV.U32 R32, RZ, RZ, R14 ;  /* 0x000000ffff207224 */ /* 0x000fe200078e000e */
[----:B------:R-:W-:Y:S06]  /*0f60*/  BRA `(.L_x_160) ;  /* 0x0000000000087947 */ /* 0x000fec0003800000 */
.L_x_161:
[----:B------:R-:W-:Y:S01]  /*0f70*/  LOP3.LUT R33, R13, 0x80000, RZ, 0xfc, !PT ;  /* 0x000800000d217812 */ /* 0x000fe200078efcff */
[----:B------:R-:W-:-:S07]  /*0f80*/  IMAD.MOV.U32 R32, RZ, RZ, R12 ;  /* 0x000000ffff207224 */ /* 0x000fce00078e000c */
.L_x_160:
[----:B------:R-:W-:Y:S05]  /*0f90*/  BSYNC.RECONVERGENT B1 ;  /* 0x0000000000017941 */ /* 0x000fea0003800200 */
.L_x_158:
[----:B------:R-:W-:Y:S02]  /*0fa0*/  IMAD.MOV.U32 R4, RZ, RZ, R2 ;  /* 0x000000ffff047224 */ /* 0x000fe400078e0002 */
[----:B------:R-:W-:-:S04]  /*0fb0*/  IMAD.MOV.U32 R5, RZ, RZ, 0x0 ;  /* 0x00000000ff057424 */ /* 0x000fc800078e00ff */
[----:B------:R-:W-:Y:S05]  /*0fc0*/  RET.REL.NODEC R4 `(_Z15ComptPopulationP10PopulationPdS1_d) ;  /* 0xfffffff0040c7950 */ /* 0x000fea0003c3ffff */
.L_x_163:
        /* <DEDUP_REMOVED lines=11> */
.L_x_191:


//--------------------- .text._Z20ParallelComputeStatsP10PopulationPd --------------------------
	.section	.text._Z20ParallelComputeStatsP10PopulationPd,"ax",@progbits
	.align	128
        .global         _Z20ParallelComputeStatsP10PopulationPd
        .type           _Z20ParallelComputeStatsP10PopulationPd,@function
        .size           _Z20ParallelComputeStatsP10PopulationPd,(.L_x_192 - _Z20ParallelComputeStatsP10PopulationPd)
        .other          _Z20ParallelComputeStatsP10PopulationPd,@"STO_CUDA_ENTRY STV_DEFAULT"
_Z20ParallelComputeStatsP10PopulationPd:
.text._Z20ParallelComputeStatsP10PopulationPd:
[----:B------:R-:W-:Y:S01]  /*0000*/  LDC R1, c[0x0][0x37c] ;  /* 0x0000df00ff017b82 */ /* 0x000fe20000000800 */
[----:B------:R-:W0:Y:S01]  /*0010*/  S2R R14, SR_TID.X ;  /* 0x00000000000e7919 */ /* 0x000e220000002100 */
[----:B------:R-:W0:Y:S02]  /*0020*/  LDCU UR10, c[0x0][0x360] ;  /* 0x00006c00ff0a77ac */ /* 0x000e240008000800 */
[----:B0-----:R-:W-:-:S13]  /*0030*/  ISETP.GE.U32.AND P0, PT, R14, UR10, PT ;  /* 0x0000000a0e007c0c */ /* 0x001fda000bf06070 */
[----:B------:R-:W-:Y:S05]  /*0040*/  @P0 EXIT ;  /* 0x000000000000094d */ /* 0x000fea0003800000 */
[----:B------:R-:W0:Y:S01]  /*0050*/  LDC.64 R2, c[0x0][0x380] ;  /* 0x0000e000ff027b82 */ /* 0x000e220000000a00 */
[----:B------:R-:W0:Y:S02]  /*0060*/  LDCU.64 UR12, c[0x0][0x358] ;  /* 0x00006b00ff0c77ac */ /* 0x000e240008000a00 */
[----:B0-----:R-:W2:Y:S04]  /*0070*/  LDG.E R0, desc[UR12][R2.64] ;  /* 0x0000000c02007981 */ /* 0x001ea8000c1e1900 */
[----:B------:R-:W3:Y:S04]  /*0080*/  LDG.E.64 R8, desc[UR12][R2.64+0x8] ;  /* 0x0000080c02087981 */ /* 0x000ee8000c1e1b00 */
[----:B------:R-:W4:Y:S04]  /*0090*/  LDG.E.64 R6, desc[UR12][R2.64+0x10] ;  /* 0x0000100c02067981 */ /* 0x000f28000c1e1b00 */
[----:B------:R0:W5:Y:S01]  /*00a0*/  LDG.E.64 R4, desc[UR12][R2.64+0x18] ;  /* 0x0000180c02047981 */ /* 0x000162000c1e1b00 */
[----:B------:R-:W1:Y:S01]  /*00b0*/  I2F.U32.RP R12, UR10 ;  /* 0x0000000a000c7d06 */ /* 0x000e620008209000 */
[----:B------:R-:W-:-:S07]  /*00c0*/  ISETP.NE.U32.AND P2, PT, RZ, UR10, PT ;  /* 0x0000000aff007c0c */ /* 0x000fce000bf45070 */
[----:B-1----:R-:W1:Y:S02]  /*00d0*/  MUFU.RCP R12, R12 ;  /* 0x0000000c000c7308 */ /* 0x002e640000001000 */
[----:B-1----:R-:W-:-:S06]  /*00e0*/  VIADD R10, R12, 0xffffffe ;  /* 0x0ffffffe0c0a7836 */ /* 0x002fcc0000000000 */
[----:B------:R1:W0:Y:S02]  /*00f0*/  F2I.FTZ.U32.TRUNC.NTZ R11, R10 ;  /* 0x0000000a000b7305 */ /* 0x000224000021f000 */
[----:B-1----:R-:W-:Y:S02]  /*0100*/  IMAD.MOV.U32 R10, RZ, RZ, RZ ;  /* 0x000000ffff0a7224 */ /* 0x002fe400078e00ff */
[----:B0-----:R-:W-:-:S04]  /*0110*/  IMAD.MOV R13, RZ, RZ, -R11 ;  /* 0x000000ffff0d7224 */ /* 0x001fc800078e0a0b */
[----:B------:R-:W-:-:S04]  /*0120*/  IMAD R13, R13, UR10, RZ ;  /* 0x0000000a0d0d7c24 */ /* 0x000fc8000f8e02ff */
[----:B------:R-:W-:-:S06]  /*0130*/  IMAD.HI.U32 R11, R11, R13, R10 ;  /* 0x0000000d0b0b7227 */ /* 0x000fcc00078e000a */
[----:B--2---:R-:W-:-:S04]  /*0140*/  IMAD.HI.U32 R11, R11, R0, RZ ;  /* 0x000000000b0b7227 */ /* 0x004fc800078e00ff */
        /* <DEDUP_REMOVED lines=10> */
[----:B------:R-:W-:-:S05]  /*01f0*/  IMAD R0, R3, UR10, R0 ;  /* 0x0000000a03007c24 */ /* 0x000fca000f8e0200 */
[----:B------:R-:W-:-:S04]  /*0200*/  ISETP.GE.U32.AND P0, PT, R14, R0, PT ;  /* 0x000000000e00720c */ /* 0x000fc80003f06070 */
[----:B------:R-:W-:-:S09]  /*0210*/  SEL R36, R0, RZ, P0 ;  /* 0x000000ff00247207 */ /* 0x000fd20000000000 */
[----:B------:R-:W-:-:S04]  /*0220*/  @P0 IMAD.MOV R13, RZ, RZ, R11 ;  /* 0x000000ffff0d0224 */ /* 0x000fc800078e020b */
[----:B------:R-:W-:-:S04]  /*0230*/  IMAD R15, R14, R13, RZ ;  /* 0x0000000d0e0f7224 */ /* 0x000fc800078e02ff */
[----:B------:R-:W-:-:S04]  /*0240*/  IMAD.IADD R0, R15, 0x1, R36 ;  /* 0x000000010f007824 */ /* 0x000fc800078e0224 */
[----:B---3--:R-:W-:-:S04]  /*0250*/  IMAD.WIDE R18, R0, 0x8, R8 ;  /* 0x0000000800127825 */ /* 0x008fc800078e0208 */
[C---:B----4-:R-:W-:Y:S02]  /*0260*/  IMAD.WIDE R2, R0.reuse, 0x8, R6 ;  /* 0x0000000800027825 */ /* 0x050fe400078e0206 */
[----:B------:R-:W2:Y:S02]  /*0270*/  LDG.E.64 R18, desc[UR12][R18.64] ;  /* 0x0000000c12127981 */ /* 0x000ea4000c1e1b00 */
[----:B-----5:R-:W-:Y:S02]  /*0280*/  IMAD.WIDE R10, R0, 0x8, R4 ;  /* 0x00000008000a7825 */ /* 0x020fe400078e0204 */
[----:B------:R-:W3:Y:S04]  /*0290*/  LDG.E.64 R2, desc[UR12][R2.64] ;  /* 0x0000000c02027981 */ /* 0x000ee8000c1e1b00 */
[----:B------:R-:W4:Y:S01]  /*02a0*/  LDG.E.64 R10, desc[UR12][R10.64] ;  /* 0x0000000c0a0a7981 */ /* 0x000f22000c1e1b00 */
[----:B------:R-:W-:Y:S01]  /*02b0*/  ISETP.GE.AND P0, PT, R13, 0x2, PT ;  /* 0x000000020d00780c */ /* 0x000fe20003f06270 */
[----:B------:R-:W-:Y:S01]  /*02c0*/  BSSY.RECONVERGENT B0, `(.L_x_164) ;  /* 0x00000f8000007945 */ /* 0x000fe20003800200 */
[----:B--2---:R-:W-:-:S02]  /*02d0*/  IMAD.MOV.U32 R32, RZ, RZ, R18 ;  /* 0x000000ffff207224 */ /* 0x004fc400078e0012 */
[--C-:B------:R-:W-:Y:S01]  /*02e0*/  IMAD.MOV.U32 R33, RZ, RZ, R19.reuse ;  /* 0x000000ffff217224 */ /* 0x100fe200078e0013 */
[C---:B---3--:R-:W-:Y:S01]  /*02f0*/  DMUL R30, R18.reuse, R2 ;  /* 0x00000002121e7228 */ /* 0x048fe20000000000 */
[----:B------:R-:W-:Y:S01]  /*0300*/  IMAD.MOV.U32 R20, RZ, RZ, R18 ;  /* 0x000000ffff147224 */ /* 0x000fe200078e0012 */
[----:B----4-:R-:W-:Y:S01]  /*0310*/  DMUL R34, R18, R10 ;  /* 0x0000000a12227228 */ /* 0x010fe20000000000 */
[----:B------:R-:W-:-:S05]  /*0320*/  IMAD.MOV.U32 R21, RZ, RZ, R19 ;  /* 0x000000ffff157224 */ /* 0x000fca00078e0013 */
[----:B------:R-:W-:Y:S05]  /*0330*/  @!P0 BRA `(.L_x_165) ;  /* 0x0000000c00c08947 */ /* 0x000fea0003800000 */
[C---:B------:R-:W-:Y:S01]  /*0340*/  VIADD R2, R0.reuse, 0x2 ;  /* 0x0000000200027836 */ /* 0x040fe20000000000 */
[----:B------:R-:W-:Y:S01]  /*0350*/  BSSY.RECONVERGENT B1, `(.L_x_166) ;  /* 0x000007e000017945 */ /* 0x000fe20003800200 */
[----:B------:R-:W-:Y:S02]  /*0360*/  IMAD.MOV.U32 R18, RZ, RZ, R32 ;  /* 0x000000ffff127224 */ /* 0x000fe400078e0020 */
[--C-:B------:R-:W-:Y:S01]  /*0370*/  IMAD.MOV.U32 R19, RZ, RZ, R33.reuse ;  /* 0x000000ffff137224 */ /* 0x100fe200078e0021 */
[----:B------:R-:W-:Y:S01]  /*0380*/  VIADDMNMX R13, R0, R13, R2, !PT ;  /* 0x0000000d000d7246 */ /* 0x000fe20007800102 */
[----:B------:R-:W-:Y:S01]  /*0390*/  IMAD.MOV.U32 R20, RZ, RZ, R32 ;  /* 0x000000ffff147224 */ /* 0x000fe200078e0020 */
[----:B------:R-:W-:Y:S01]  /*03a0*/  LOP3.LUT R2, RZ, R15, RZ, 0x33, !PT ;  /* 0x0000000fff027212 */ /* 0x000fe200078e33ff */
[----:B------:R-:W-:Y:S01]  /*03b0*/  IMAD.MOV.U32 R21, RZ, RZ, R33 ;  /* 0x000000ffff157224 */ /* 0x000fe200078e0021 */
[----:B------:R-:W-:Y:S02]  /*03c0*/  IADD3 R3, PT, PT, R13, -0x2, -R0 ;  /* 0xfffffffe0d037810 */ /* 0x000fe40007ffe800 */
[----:B------:R-:W-:-:S02]  /*03d0*/  IADD3 R36, PT, PT, -R36, R13, R2 ;  /* 0x0000000d24247210 */ /* 0x000fc40007ffe102 */
[----:B------:R-:W-:Y:S01]  /*03e0*/  ISETP.GE.U32.AND P0, PT, R3, 0x7, PT ;  /* 0x000000070300780c */ /* 0x000fe20003f06070 */
[----:B------:R-:W-:-:S12]  /*03f0*/  VIADD R3, R0, 0x1 ;  /* 0x0000000100037836 */ /* 0x000fd80000000000 */
[----:B------:R-:W-:Y:S05]  /*0400*/  @!P0 BRA `(.L_x_167) ;  /* 0x0000000400c88947 */ /* 0x000fea0003800000 */
[----:B------:R-:W-:Y:S01]  /*0410*/  LOP3.LUT R2, R36, 0xfffffff8, RZ, 0xc0, !PT ;  /* 0xfffffff824027812 */ /* 0x000fe200078ec0ff */
[----:B------:R-:W-:Y:S01]  /*0420*/  BSSY.RECONVERGENT B2, `(.L_x_168) ;  /* 0x000006f000027945 */ /* 0x000fe20003800200 */
[--C-:B------:R-:W-:Y:S02]  /*0430*/  IMAD.MOV.U32 R18, RZ, RZ, R32.reuse ;  /* 0x000000ffff127224 */ /* 0x100fe400078e0020 */
[--C-:B------:R-:W-:Y:S02]  /*0440*/  IMAD.MOV.U32 R19, RZ, RZ, R33.reuse ;  /* 0x000000ffff137224 */ /* 0x100fe400078e0021 */
[----:B------:R-:W-:Y:S02]  /*0450*/  IMAD.MOV.U32 R20, RZ, RZ, R32 ;  /* 0x000000ffff147224 */ /* 0x000fe400078e0020 */
[----:B------:R-:W-:Y:S02]  /*0460*/  IMAD.MOV.U32 R21, RZ, RZ, R33 ;  /* 0x000000ffff157224 */ /* 0x000fe400078e0021 */
[----:B------:R-:W-:-:S07]  /*0470*/  IMAD.MOV R2, RZ, RZ, -R2 ;  /* 0x000000ffff027224 */ /* 0x000fce00078e0a02 */
.L_x_169:
[----:B------:R-:W-:-:S04]  /*0480*/  IMAD.WIDE R10, R3, 0x8, R8 ;  /* 0x00000008030a7825 */ /* 0x000fc800078e0208 */
[C---:B------:R-:W-:Y:S01]  /*0490*/  IMAD.WIDE R12, R3.reuse, 0x8, R6 ;  /* 0x00000008030c7825 */ /* 0x040fe200078e0206 */
[----:B------:R-:W2:Y:S04]  /*04a0*/  LDG.E.64 R16, desc[UR12][R10.64] ;  /* 0x0000000c0a107981 */ /* 0x000ea8000c1e1b00 */
[----:B------:R-:W3:Y:S01]  /*04b0*/  LDG.E.64 R22, desc[UR12][R12.64] ;  /* 0x0000000c0c167981 */ /* 0x000ee2000c1e1b00 */
[----:B------:R-:W-:-:S03]  /*04c0*/  IMAD.WIDE R14, R3, 0x8, R4 ;  /* 0x00000008030e7825 */ /* 0x000fc600078e0204 */
[----:B------:R-:W4:Y:S04]  /*04d0*/  LDG.E.64 R26, desc[UR12][R10.64+0x8] ;  /* 0x0000080c0a1a7981 */ /* 0x000f28000c1e1b00 */
[----:B------:R-:W5:Y:S01]  /*04e0*/  LDG.E.64 R28, desc[UR12][R14.64+0x8] ;  /* 0x0000080c0e1c7981 */ /* 0x000f62000c1e1b00 */
[--C-:B--2---:R-:W-:Y:S02]  /*04f0*/  DSETP.GEU.AND P1, PT, R20, R16.reuse, PT ;  /* 0x000000101400722a */ /* 0x104fe40003f2e000 */
[----:B------:R-:W-:Y:S02]  /*0500*/  DSETP.GT.AND P0, PT, R18, R16, PT ;  /* 0x000000101200722a */ /* 0x000fe40003f04000 */
[----:B---3--:R-:W-:Y:S01]  /*0510*/  DFMA R30, R16, R22, R30 ;  /* 0x00000016101e722b */ /* 0x008fe2000000001e */
[----:B------:R-:W2:Y:S01]  /*0520*/  LDG.E.64 R22, desc[UR12][R14.64] ;  /* 0x0000000c0e167981 */ /* 0x000ea2000c1e1b00 */
[----:B------:R-:W-:-:S02]  /*0530*/  FSEL R24, R16, R20, !P1 ;  /* 0x0000001410187208 */ /* 0x000fc40004800000 */
[C---:B------:R-:W-:Y:S02]  /*0540*/  FSEL R25, R17.reuse, R21, !P1 ;  /* 0x0000001511197208 */ /* 0x040fe40004800000 */
[----:B------:R-:W4:Y:S01]  /*0550*/  LDG.E.64 R20, desc[UR12][R12.64+0x8] ;  /* 0x0000080c0c147981 */ /* 0x000f22000c1e1b00 */
[----:B------:R-:W-:Y:S02]  /*0560*/  FSEL R18, R16, R18, P0 ;  /* 0x0000001210127208 */ /* 0x000fe40000000000 */
[----:B------:R-:W-:Y:S01]  /*0570*/  FSEL R19, R17, R19, P0 ;  /* 0x0000001311137208 */ /* 0x000fe20000000000 */
[----:B--2---:R-:W-:Y:S01]  /*0580*/  DFMA R22, R16, R22, R34 ;  /* 0x000000161016722b */ /* 0x004fe20000000022 */
[----:B------:R-:W2:Y:S01]  /*0590*/  LDG.E.64 R34, desc[UR12][R12.64+0x10] ;  /* 0x0000100c0c227981 */ /* 0x000ea2000c1e1b00 */
[----:B----4-:R-:W-:-:S03]  /*05a0*/  DFMA R30, R26, R20, R30 ;  /* 0x000000141a1e722b */ /* 0x010fc6000000001e */
[----:B------:R-:W3:Y:S03]  /*05b0*/  LDG.E.64 R20, desc[UR12][R10.64+0x10] ;  /* 0x0000100c0a147981 */ /* 0x000ee6000c1e1b00 */
[----:B-----5:R-:W-:Y:S02]  /*05c0*/  DFMA R28, R26, R28, R22 ;  /* 0x0000001c1a1c722b */ /* 0x020fe40000000016 */
[----:B------:R-:W4:Y:S01]  /*05d0*/  LDG.E.64 R22, desc[UR12][R14.64+0x10] ;  /* 0x0000100c0e167981 */ /* 0x000f22000c1e1b00 */
[----:B------:R-:W-:Y:S02]  /*05e0*/  DSETP.GT.AND P0, PT, R18, R26, PT ;  /* 0x0000001a1200722a */ /* 0x000fe40003f04000 */
[----:B------:R-:W-:Y:S02]  /*05f0*/  DADD R16, R16, R32 ;  /* 0x0000000010107229 */ /* 0x000fe40000000020 */
[----:B------:R-:W-:Y:S01]  /*0600*/  DSETP.GEU.AND P1, PT, R24, R26, PT ;  /* 0x0000001a1800722a */ /* 0x000fe20003f2e000 */
[----:B------:R-:W5:Y:S01]  /*0610*/  LDG.E.64 R32, desc[UR12][R12.64+0x18] ;  /* 0x0000180c0c207981 */ /* 0x000f62000c1e1b00 */
[----:B------:R-:W-:-:S02]  /*0620*/  FSEL R18, R26, R18, P0 ;  /* 0x000000121a127208 */ /* 0x000fc40000000000 */
[C---:B------:R-:W-:Y:S02]  /*0630*/  FSEL R19, R27.reuse, R19, P0 ;  /* 0x000000131b137208 */ /* 0x040fe40000000000 */
[----:B------:R-:W-:Y:S01]  /*0640*/  DADD R16, R16, R26 ;  /* 0x0000000010107229 */ /* 0x000fe2000000001a */
[----:B------:R-:W-:Y:S02]  /*0650*/  FSEL R26, R26, R24, !P1 ;  /* 0x000000181a1a7208 */ /* 0x000fe40004800000 */
[----:B------:R-:W-:Y:S02]  /*0660*/  FSEL R27, R27, R25, !P1 ;  /* 0x000000191b1b7208 */ /* 0x000fe40004800000 */
[----:B------:R-:W5:Y:S01]  /*0670*/  LDG.E.64 R24, desc[UR12][R10.64+0x18] ;  /* 0x0000180c0a187981 */ /* 0x000f62000c1e1b00 */
[----:B---3--:R-:W-:Y:S02]  /*0680*/  DSETP.GT.AND P0, PT, R18, R20, PT ;  /* 0x000000141200722a */ /* 0x008fe40003f04000 */
[----:B----4-:R-:W-:-:S04]  /*0690*/  DFMA R28, R20, R22, R28 ;  /* 0x00000016141c722b */ /* 0x010fc8000000001c */
[C---:B------:R-:W-:Y:S02]  /*06a0*/  FSEL R22, R20.reuse, R18, P0 ;  /* 0x0000001214167208 */ /* 0x040fe40000000000 */
[----:B------:R-:W-:Y:S02]  /*06b0*/  FSEL R23, R21, R19, P0 ;  /* 0x0000001315177208 */ /* 0x000fe40000000000 */
[----:B------:R-:W3:Y:S01]  /*06c0*/  LDG.E.64 R18, desc[UR12][R14.64+0x18] ;  /* 0x0000180c0e127981 */ /* 0x000ee2000c1e1b00 */
[----:B------:R-:W-:Y:S02]  /*06d0*/  DSETP.GEU.AND P1, PT, R26, R20, PT ;  /* 0x000000141a00722a */ /* 0x000fe40003f2e000 */
[----:B--2---:R-:W-:Y:S01]  /*06e0*/  DFMA R34, R20, R34, R30 ;  /* 0x000000221422722b */ /* 0x004fe2000000001e */
[----:B------:R-:W2:Y:S03]  /*06f0*/  LDG.E.64 R30, desc[UR12][R12.64+0x20] ;  /* 0x0000200c0c1e7981 */ /* 0x000ea6000c1e1b00 */
[----:B------:R-:W-:-:S02]  /*0700*/  FSEL R26, R20, R26, !P1 ;  /* 0x0000001a141a7208 */ /* 0x000fc40004800000 */
[----:B------:R-:W-:Y:S01]  /*0710*/  FSEL R27, R21, R27, !P1 ;  /* 0x0000001b151b7208 */ /* 0x000fe20004800000 */
[----:B------:R-:W-:Y:S01]  /*0720*/  DADD R20, R16, R20 ;  /* 0x0000000010147229 */ /* 0x000fe20000000014 */
[----:B------:R-:W2:Y:S01]  /*0730*/  LDG.E.64 R16, desc[UR12][R10.64+0x20] ;  /* 0x0000200c0a107981 */ /* 0x000ea2000c1e1b00 */
[----:B-----5:R-:W-:-:S03]  /*0740*/  DSETP.GT.AND P0, PT, R22, R24, PT ;  /* 0x000000181600722a */ /* 0x020fc60003f04000 */
[----:B------:R-:W-:Y:S02]  /*0750*/  DSETP.GEU.AND P1, PT, R26, R24, PT ;  /* 0x000000181a00722a */ /* 0x000fe40003f2e000 */
[----:B------:R-:W-:Y:S02]  /*0760*/  DFMA R32, R24, R32, R34 ;  /* 0x000000201820722b */ /* 0x000fe40000000022 */
[----:B------:R-:W-:Y:S01]  /*0770*/  DADD R20, R20, R24 ;  /* 0x0000000014147229 */ /* 0x000fe20000000018 */
[C---:B------:R-:W-:Y:S01]  /*0780*/  FSEL R22, R24.reuse, R22, P0 ;  /* 0x0000001618167208 */ /* 0x040fe20000000000 */
[----:B------:R-:W4:Y:S01]  /*0790*/  LDG.E.64 R34, desc[UR12][R14.64+0x28] ;  /* 0x0000280c0e227981 */ /* 0x000f22000c1e1b00 */
[C---:B------:R-:W-:Y:S01]  /*07a0*/  FSEL R23, R25.reuse, R23, P0 ;  /* 0x0000001719177208 */ /* 0x040fe20000000000 */
[----:B---3--:R-:W-:Y:S01]  /*07b0*/  DFMA R18, R24, R18, R28 ;  /* 0x000000121812722b */ /* 0x008fe2000000001c */
[----:B------:R-:W-:Y:S01]  /*07c0*/  FSEL R24, R24, R26, !P1 ;  /* 0x0000001a18187208 */ /* 0x000fe20004800000 */
[----:B------:R-:W4:Y:S01]  /*07d0*/  LDG.E.64 R28, desc[UR12][R10.64+0x28] ;  /* 0x0000280c0a1c7981 */ /* 0x000f22000c1e1b00 */
[----:B------:R-:W-:-:S03]  /*07e0*/  FSEL R25, R25, R27, !P1 ;  /* 0x0000001b19197208 */ /* 0x000fc60004800000 */
[----:B------:R-:W3:Y:S01]  /*07f0*/  LDG.E.64 R26, desc[UR12][R14.64+0x20] ;  /* 0x0000200c0e1a7981 */ /* 0x000ee2000c1e1b00 */
[----:B--2---:R-:W-:-:S03]  /*0800*/  DFMA R30, R16, R30, R32 ;  /* 0x0000001e101e722b */ /* 0x004fc60000000020 */
[----:B------:R-:W2:Y:S01]  /*0810*/  LDG.E.64 R32, desc[UR12][R12.64+0x28] ;  /* 0x0000280c0c207981 */ /* 0x000ea2000c1e1b00 */
[--C-:B------:R-:W-:Y:S02]  /*0820*/  DSETP.GT.AND P0, PT, R22, R16.reuse, PT ;  /* 0x000000101600722a */ /* 0x100fe40003f04000 */
[--C-:B------:R-:W-:Y:S02]  /*0830*/  DSETP.GEU.AND P1, PT, R24, R16.reuse, PT ;  /* 0x000000101800722a */ /* 0x100fe40003f2e000 */
[----:B------:R-:W-:Y:S02]  /*0840*/  DADD R20, R20, R16 ;  /* 0x0000000014147229 */ /* 0x000fe40000000010 */
[C---:B------:R-:W-:Y:S02]  /*0850*/  FSEL R22, R16.reuse, R22, P0 ;  /* 0x0000001610167208 */ /* 0x040fe40000000000 */
[----:B------:R-:W-:Y:S02]  /*0860*/  FSEL R23, R17, R23, P0 ;  /* 0x0000001711177208 */ /* 0x000fe40000000000 */
[----:B------:R-:W-:-:S02]  /*0870*/  FSEL R24, R16, R24, !P1 ;  /* 0x0000001810187208 */ /* 0x000fc40004800000 */
[----:B------:R-:W-:Y:S01]  /*0880*/  FSEL R25, R17, R25, !P1 ;  /* 0x0000001911197208 */ /* 0x000fe20004800000 */
[----:B---3--:R-:W-:Y:S01]  /*0890*/  DFMA R18, R16, R26, R18 ;  /* 0x0000001a1012722b */ /* 0x008fe20000000012 */
[----:B------:R-:W3:Y:S04]  /*08a0*/  LDG.E.64 R16, desc[UR12][R10.64+0x30] ;  /* 0x0000300c0a107981 */ /* 0x000ee8000c1e1b00 */
[----:B------:R-:W5:Y:S03]  /*08b0*/  LDG.E.64 R26, desc[UR12][R12.64+0x30] ;  /* 0x0000300c0c1a7981 */ /* 0x000f66000c1e1b00 */
[C---:B----4-:R-:W-:Y:S02]  /*08c0*/  DFMA R34, R28.reuse, R34, R18 ;  /* 0x000000221c22722b */ /* 0x050fe40000000012 */
[----:B------:R0:W4:Y:S01]  /*08d0*/  LDG.E.64 R18, desc[UR12][R10.64+0x38] ;  /* 0x0000380c0a127981 */ /* 0x000122000c1e1b00 */
[----:B--2---:R-:W-:-:S03]  /*08e0*/  DFMA R30, R28, R32, R30 ;  /* 0x000000201c1e722b */ /* 0x004fc6000000001e */
[----:B------:R-:W2:Y:S04]  /*08f0*/  LDG.E.64 R32, desc[UR12][R14.64+0x30] ;  /* 0x0000300c0e207981 */ /* 0x000ea8000c1e1b00 */
[----:B------:R-:W2:Y:S04]  /*0900*/  LDG.E.64 R12, desc[UR12][R12.64+0x38] ;  /* 0x0000380c0c0c7981 */ /* 0x000ea8000c1e1b00 */
[----:B------:R-:W2:Y:S01]  /*0910*/  LDG.E.64 R14, desc[UR12][R14.64+0x38] ;  /* 0x0000380c0e0e7981 */ /* 0x000ea2000c1e1b00 */
[--C-:B------:R-:W-:Y:S02]  /*0920*/  DSETP.GT.AND P0, PT, R22, R28.reuse, PT ;  /* 0x0000001c1600722a */ /* 0x100fe40003f04000 */
[----:B------:R-:W-:-:S04]  /*0930*/  DSETP.GEU.AND P1, PT, R24, R28, PT ;  /* 0x0000001c1800722a */ /* 0x000fc80003f2e000 */
[C---:B------:R-:W-:Y:S02]  /*0940*/  FSEL R22, R28.reuse, R22, P0 ;  /* 0x000000161c167208 */ /* 0x040fe40000000000 */
[C---:B------:R-:W-:Y:S02]  /*0950*/  FSEL R23, R29.reuse, R23, P0 ;  /* 0x000000171d177208 */ /* 0x040fe40000000000 */
[----:B------:R-:W-:Y:S02]  /*0960*/  FSEL R24, R28, R24, !P1 ;  /* 0x000000181c187208 */ /* 0x000fe40004800000 */
[----:B------:R-:W-:Y:S01]  /*0970*/  FSEL R25, R29, R25, !P1 ;  /* 0x000000191d197208 */ /* 0x000fe20004800000 */
[----:B------:R-:W-:Y:S01]  /*0980*/  DADD R20, R20, R28 ;  /* 0x0000000014147229 */ /* 0x000fe2000000001c */
[----:B------:R-:W-:-:S05]  /*0990*/  VIADD R2, R2, 0x8 ;  /* 0x0000000802027836 */ /* 0x000fca0000000000 */
[----:B------:R-:W-:Y:S01]  /*09a0*/  ISETP.NE.AND P2, PT, R2, RZ, PT ;  /* 0x000000ff0200720c */ /* 0x000fe20003f45270 */
[----:B------:R-:W-:Y:S02]  /*09b0*/  VIADD R0, R0, 0x8 ;  /* 0x0000000800007836 */ /* 0x000fe40000000000 */
[----:B------:R-:W-:Y:S01]  /*09c0*/  VIADD R3, R3, 0x8 ;  /* 0x0000000803037836 */ /* 0x000fe20000000000 */
[--C-:B---3--:R-:W-:Y:S02]  /*09d0*/  DSETP.GT.AND P0, PT, R22, R16.reuse, PT ;  /* 0x000000101600722a */ /* 0x108fe40003f04000 */
[----:B------:R-:W-:-:S04]  /*09e0*/  DSETP.GEU.AND P1, PT, R24, R16, PT ;  /* 0x000000101800722a */ /* 0x000fc80003f2e000 */
[C---:B------:R-:W-:Y:S02]  /*09f0*/  FSEL R22, R16.reuse, R22, P0 ;  /* 0x0000001610167208 */ /* 0x040fe40000000000 */
[C---:B------:R-:W-:Y:S01]  /*0a00*/  FSEL R23, R17.reuse, R23, P0 ;  /* 0x0000001711177208 */ /* 0x040fe20000000000 */
[----:B0-----:R-:W-:Y:S01]  /*0a10*/  DADD R10, R20, R16 ;  /* 0x00000000140a7229 */ /* 0x001fe20000000010 */
[----:B------:R-:W-:Y:S02]  /*0a20*/  FSEL R20, R16, R24, !P1 ;  /* 0x0000001810147208 */ /* 0x000fe40004800000 */
[----:B------:R-:W-:Y:S02]  /*0a30*/  FSEL R21, R17, R25, !P1 ;  /* 0x0000001911157208 */ /* 0x000fe40004800000 */
[----:B----4-:R-:W-:Y:S02]  /*0a40*/  DSETP.GT.AND P0, PT, R22, R18, PT ;  /* 0x000000121600722a */ /* 0x010fe40003f04000 */
[----:B-----5:R-:W-:-:S02]  /*0a50*/  DFMA R30, R16, R26, R30 ;  /* 0x0000001a101e722b */ /* 0x020fc4000000001e */
[----:B--2---:R-:W-:Y:S02]  /*0a60*/  DFMA R34, R16, R32, R34 ;  /* 0x000000201022722b */ /* 0x004fe40000000022 */
[--C-:B------:R-:W-:Y:S01]  /*0a70*/  DSETP.GEU.AND P1, PT, R20, R18.reuse, PT ;  /* 0x000000121400722a */ /* 0x100fe20003f2e000 */
[C---:B------:R-:W-:Y:S01]  /*0a80*/  FSEL R23, R19.reuse, R23, P0 ;  /* 0x0000001713177208 */ /* 0x040fe20000000000 */
[----:B------:R-:W-:Y:S02]  /*0a90*/  DADD R32, R10, R18 ;  /* 0x000000000a207229 */ /* 0x000fe40000000012 */
[C---:B------:R-:W-:Y:S02]  /*0aa0*/  DFMA R30, R18.reuse, R12, R30 ;  /* 0x0000000c121e722b */ /* 0x040fe4000000001e */
[----:B------:R-:W-:Y:S01]  /*0ab0*/  DFMA R34, R18, R14, R34 ;  /* 0x0000000e1222722b */ /* 0x000fe20000000022 */
[C---:B------:R-:W-:Y:S02]  /*0ac0*/  FSEL R20, R18.reuse, R20, !P1 ;  /* 0x0000001412147208 */ /* 0x040fe40004800000 */
[----:B------:R-:W-:Y:S01]  /*0ad0*/  FSEL R21, R19, R21, !P1 ;  /* 0x0000001513157208 */ /* 0x000fe20004800000 */
[----:B------:R-:W-:Y:S01]  /*0ae0*/  IMAD.MOV.U32 R19, RZ, RZ, R23 ;  /* 0x000000ffff137224 */ /* 0x000fe200078e0017 */
[----:B------:R-:W-:Y:S01]  /*0af0*/  FSEL R18, R18, R22, P0 ;  /* 0x0000001612127208 */ /* 0x000fe20000000000 */
[----:B------:R-:W-:Y:S06]  /*0b00*/  @P2 BRA `(.L_x_169) ;  /* 0xfffffff8005c2947 */ /* 0x000fec000383ffff */
[----:B------:R-:W-:Y:S05]  /*0b10*/  BSYNC.RECONVERGENT B2 ;  /* 0x0000000000027941 */ /* 0x000fea0003800200 */
.L_x_168:
[----:B------:R-:W-:-:S07]  /*0b20*/  VIADD R3, R0, 0x1 ;  /* 0x0000000100037836 */ /* 0x000fce0000000000 */
.L_x_167:
[----:B------:R-:W-:Y:S05]  /*0b30*/  BSYNC.RECONVERGENT B1 ;  /* 0x0000000000017941 */ /* 0x000fea0003800200 */
.L_x_166:
[----:B------:R-:W-:-:S04]  /*0b40*/  LOP3.LUT R2, R36, 0x7, RZ, 0xc0, !PT ;  /* 0x0000000724027812 */ /* 0x000fc800078ec0ff */
[----:B------:R-:W-:-:S13]  /*0b50*/  ISETP.NE.AND P0, PT, R2, RZ, PT ;  /* 0x000000ff0200720c */ /* 0x000fda0003f05270 */
[----:B------:R-:W-:Y:S05]  /*0b60*/  @!P0 BRA `(.L_x_165) ;  /* 0x0000000400b48947 */ /* 0x000fea0003800000 */
[----:B------:R-:W-:Y:S01]  /*0b70*/  ISETP.GE.U32.AND P1, PT, R2, 0x4, PT ;  /* 0x000000040200780c */ /* 0x000fe20003f26070 */
[----:B------:R-:W-:Y:S01]  /*0b80*/  BSSY.RECONVERGENT B1, `(.L_x_170) ;  /* 0x0000038000017945 */ /* 0x000fe20003800200 */
[----:B------:R-:W-:-:S04]  /*0b90*/  LOP3.LUT R0, R36, 0x3, RZ, 0xc0, !PT ;  /* 0x0000000324007812 */ /* 0x000fc800078ec0ff */
[----:B------:R-:W-:-:S07]  /*0ba0*/  ISETP.NE.AND P0, PT, R0, RZ, PT ;  /* 0x000000ff0000720c */ /* 0x000fce0003f05270 */
[----:B------:R-:W-:Y:S06]  /*0bb0*/  @!P1 BRA `(.L_x_171) ;  /* 0x0000000000d09947 */ /* 0x000fec0003800000 */
[----:B------:R-:W-:-:S04]  /*0bc0*/  IMAD.WIDE R22, R3, 0x8, R8 ;  /* 0x0000000803167825 */ /* 0x000fc800078e0208 */
[C---:B------:R-:W-:Y:S01]  /*0bd0*/  IMAD.WIDE R10, R3.reuse, 0x8, R6 ;  /* 0x00000008030a7825 */ /* 0x040fe200078e0206 */
[----:B------:R-:W2:Y:S04]  /*0be0*/  LDG.E.64 R16, desc[UR12][R22.64] ;  /* 0x0000000c16107981 */ /* 0x000ea8000c1e1b00 */
[----:B------:R-:W2:Y:S01]  /*0bf0*/  LDG.E.64 R26, desc[UR12][R10.64] ;  /* 0x0000000c0a1a7981 */ /* 0x000ea2000c1e1b00 */
[----:B------:R-:W-:-:S03]  /*0c00*/  IMAD.WIDE R14, R3, 0x8, R4 ;  /* 0x00000008030e7825 */ /* 0x000fc600078e0204 */
[----:B------:R-:W3:Y:S04]  /*0c10*/  LDG.E.64 R12, desc[UR12][R22.64+0x8] ;  /* 0x0000080c160c7981 */ /* 0x000ee8000c1e1b00 */
[----:B------:R-:W4:Y:S04]  /*0c20*/  LDG.E.64 R24, desc[UR12][R14.64] ;  /* 0x0000000c0e187981 */ /* 0x000f28000c1e1b00 */
[----:B------:R-:W3:Y:S01]  /*0c30*/  LDG.E.64 R28, desc[UR12][R14.64+0x8] ;  /* 0x0000080c0e1c7981 */ /* 0x000ee2000c1e1b00 */
[----:B--2---:R-:W-:-:S03]  /*0c40*/  DFMA R30, R16, R26, R30 ;  /* 0x0000001a101e722b */ /* 0x004fc6000000001e */
[----:B------:R-:W2:Y:S01]  /*0c50*/  LDG.E.64 R26, desc[UR12][R10.64+0x8] ;  /* 0x0000080c0a1a7981 */ /* 0x000ea2000c1e1b00 */
[--C-:B------:R-:W-:Y:S02]  /*0c60*/  DSETP.GT.AND P1, PT, R18, R16.reuse, PT ;  /* 0x000000101200722a */ /* 0x100fe40003f24000 */
[--C-:B------:R-:W-:Y:S02]  /*0c70*/  DSETP.GEU.AND P2, PT, R20, R16.reuse, PT ;  /* 0x000000101400722a */ /* 0x100fe40003f4e000 */
[----:B------:R-:W-:Y:S02]  /*0c80*/  DADD R32, R32, R16 ;  /* 0x0000000020207229 */ /* 0x000fe40000000010 */
[----:B----4-:R-:W-:Y:S01]  /*0c90*/  DFMA R24, R16, R24, R34 ;  /* 0x000000181018722b */ /* 0x010fe20000000022 */
[----:B------:R-:W-:Y:S02]  /*0ca0*/  FSEL R18, R16, R18, P1 ;  /* 0x0000001210127208 */ /* 0x000fe40000800000 */
[----:B------:R-:W-:-:S02]  /*0cb0*/  FSEL R19, R17, R19, P1 ;  /* 0x0000001311137208 */ /* 0x000fc40000800000 */
[----:B------:R-:W-:Y:S02]  /*0cc0*/  FSEL R20, R16, R20, !P2 ;  /* 0x0000001410147208 */ /* 0x000fe40005000000 */
[----:B------:R-:W-:Y:S02]  /*0cd0*/  FSEL R21, R17, R21, !P2 ;  /* 0x0000001511157208 */ /* 0x000fe40005000000 */
[----:B------:R-:W4:Y:S01]  /*0ce0*/  LDG.E.64 R16, desc[UR12][R22.64+0x10] ;  /* 0x0000100c16107981 */ /* 0x000f22000c1e1b00 */
[----:B---3--:R-:W-:-:S03]  /*0cf0*/  DFMA R34, R12, R28, R24 ;  /* 0x0000001c0c22722b */ /* 0x008fc60000000018 */
[----:B------:R-:W3:Y:S04]  /*0d00*/  LDG.E.64 R28, desc[UR12][R10.64+0x10] ;  /* 0x0000100c0a1c7981 */ /* 0x000ee8000c1e1b00 */
[----:B------:R-:W5:Y:S04]  /*0d10*/  LDG.E.64 R24, desc[UR12][R22.64+0x18] ;  /* 0x0000180c16187981 */ /* 0x000f68000c1e1b00 */
[----:B------:R-:W5:Y:S01]  /*0d20*/  LDG.E.64 R10, desc[UR12][R10.64+0x18] ;  /* 0x0000180c0a0a7981 */ /* 0x000f62000c1e1b00 */
[----:B--2---:R-:W-:-:S03]  /*0d30*/  DFMA R26, R12, R26, R30 ;  /* 0x0000001a0c1a722b */ /* 0x004fc6000000001e */
        /* <DEDUP_REMOVED lines=8> */
[----:B------:R-:W-:Y:S02]  /*0dc0*/  DADD R32, R32, R12 ;  /* 0x0000000020207229 */ /* 0x000fe4000000000c */
[----:B----4-:R-:W-:-:S03]  /*0dd0*/  DSETP.GT.AND P1, PT, R18, R16, PT ;  /* 0x000000101200722a */ /* 0x010fc60003f24000 */
[----:B------:R-:W-:-:S03]  /*0de0*/  DSETP.GEU.AND P2, PT, R20, R16, PT ;  /* 0x000000101400722a */ /* 0x000fc60003f4e000 */
[C---:B------:R-:W-:Y:S02]  /*0df0*/  FSEL R18, R16.reuse, R18, P1 ;  /* 0x0000001210127208 */ /* 0x040fe40000800000 */
[C---:B------:R-:W-:Y:S02]  /*0e00*/  FSEL R19, R17.reuse, R19, P1 ;  /* 0x0000001311137208 */ /* 0x040fe40000800000 */
[----:B------:R-:W-:Y:S02]  /*0e10*/  FSEL R12, R16, R20, !P2 ;  /* 0x00000014100c7208 */ /* 0x000fe40005000000 */
[----:B------:R-:W-:Y:S01]  /*0e20*/  FSEL R13, R17, R21, !P2 ;  /* 0x00000015110d7208 */ /* 0x000fe20005000000 */
[----:B---3--:R-:W-:Y:S02]  /*0e30*/  DFMA R26, R16, R28, R26 ;  /* 0x0000001c101a722b */ /* 0x008fe4000000001a */
[----:B------:R-:W-:Y:S02]  /*0e40*/  DADD R32, R32, R16 ;  /* 0x0000000020207229 */ /* 0x000fe40000000010 */
[----:B-----5:R-:W-:-:S02]  /*0e50*/  DSETP.GT.AND P1, PT, R18, R24, PT ;  /* 0x000000181200722a */ /* 0x020fc40003f24000 */
[----:B------:R-:W-:Y:S01]  /*0e60*/  DSETP.GEU.AND P2, PT, R12, R24, PT ;  /* 0x000000180c00722a */ /* 0x000fe20003f4e000 */
[----:B------:R-:W-:-:S03]  /*0e70*/  VIADD R3, R3, 0x4 ;  /* 0x0000000403037836 */ /* 0x000fc60000000000 */
[----:B------:R-:W-:Y:S01]  /*0e80*/  DADD R32, R32, R24 ;  /* 0x0000000020207229 */ /* 0x000fe20000000018 */
[C---:B------:R-:W-:Y:S02]  /*0e90*/  FSEL R18, R24.reuse, R18, P1 ;  /* 0x0000001218127208 */ /* 0x040fe40000800000 */
[----:B------:R-:W-:Y:S02]  /*0ea0*/  FSEL R20, R24, R12, !P2 ;  /* 0x0000000c18147208 */ /* 0x000fe40005000000 */
[C---:B------:R-:W-:Y:S02]  /*0eb0*/  FSEL R19, R25.reuse, R19, P1 ;  /* 0x0000001319137208 */ /* 0x040fe40000800000 */
[----:B------:R-:W-:Y:S01]  /*0ec0*/  FSEL R21, R25, R13, !P2 ;  /* 0x0000000d19157208 */ /* 0x000fe20005000000 */
[----:B--2---:R-:W-:Y:S02]  /*0ed0*/  DFMA R34, R16, R30, R34 ;  /* 0x0000001e1022722b */ /* 0x004fe40000000022 */
[----:B------:R-:W-:-:S06]  /*0ee0*/  DFMA R30, R24, R10, R26 ;  /* 0x0000000a181e722b */ /* 0x000fcc000000001a */
[----:B------:R-:W-:-:S11]  /*0ef0*/  DFMA R34, R24, R14, R34 ;  /* 0x0000000e1822722b */ /* 0x000fd60000000022 */
.L_x_171:
[----:B------:R-:W-:Y:S05]  /*0f00*/  BSYNC.RECONVERGENT B1 ;  /* 0x0000000000017941 */ /* 0x000fea0003800200 */
.L_x_170:
[----:B------:R-:W-:Y:S05]  /*0f10*/  @!P0 BRA `(.L_x_165) ;  /* 0x0000000000c88947 */ /* 0x000fea0003800000 */
[----:B------:R-:W-:Y:S01]  /*0f20*/  ISETP.NE.AND P1, PT, R0, 0x1, PT ;  /* 0x000000010000780c */ /* 0x000fe20003f25270 */
[----:B------:R-:W-:Y:S01]  /*0f30*/  BSSY.RECONVERGENT B1, `(.L_x_172) ;  /* 0x0000020000017945 */ /* 0x000fe20003800200 */
[----:B------:R-:W-:-:S04]  /*0f40*/  LOP3.LUT R36, R36, 0x1, RZ, 0xc0, !PT ;  /* 0x0000000124247812 */ /* 0x000fc800078ec0ff */
[----:B------:R-:W-:-:S07]  /*0f50*/  ISETP.NE.U32.AND P0, PT, R36, 0x1, PT ;  /* 0x000000012400780c */ /* 0x000fce0003f05070 */
[----:B------:R-:W-:Y:S06]  /*0f60*/  @!P1 BRA `(.L_x_173) ;  /* 0x0000000000709947 */ /* 0x000fec0003800000 */
[----:B------:R-:W-:-:S04]  /*0f70*/  IMAD.WIDE R24, R3, 0x8, R8 ;  /* 0x0000000803187825 */ /* 0x000fc800078e0208 */
[C---:B------:R-:W-:Y:S01]  /*0f80*/  IMAD.WIDE R26, R3.reuse, 0x8, R6 ;  /* 0x00000008031a7825 */ /* 0x040fe200078e0206 */
[----:B------:R-:W2:Y:S03]  /*0f90*/  LDG.E.64 R10, desc[UR12][R24.64] ;  /* 0x0000000c180a7981 */ /* 0x000ea6000c1e1b00 */
[C---:B------:R-:W-:Y:S01]  /*0fa0*/  IMAD.WIDE R36, R3.reuse, 0x8, R4 ;  /* 0x0000000803247825 */ /* 0x040fe200078e0204 */
[----:B------:R-:W3:Y:S04]  /*0fb0*/  LDG.E.64 R28, desc[UR12][R26.64] ;  /* 0x0000000c1a1c7981 */ /* 0x000ee8000c1e1b00 */
[----:B------:R-:W4:Y:S04]  /*0fc0*/  LDG.E.64 R22, desc[UR12][R36.64] ;  /* 0x0000000c24167981 */ /* 0x000f28000c1e1b00 */
[----:B------:R-:W5:Y:S04]  /*0fd0*/  LDG.E.64 R12, desc[UR12][R24.64+0x8] ;  /* 0x0000080c180c7981 */ /* 0x000f68000c1e1b00 */
[----:B------:R-:W5:Y:S04]  /*0fe0*/  LDG.E.64 R16, desc[UR12][R26.64+0x8] ;  /* 0x0000080c1a107981 */ /* 0x000f68000c1e1b00 */
[----:B------:R-:W5:Y:S01]  /*0ff0*/  LDG.E.64 R14, desc[UR12][R36.64+0x8] ;  /* 0x0000080c240e7981 */ /* 0x000f62000c1e1b00 */
[----:B------:R-:W-:Y:S01]  /*1000*/  VIADD R3, R3, 0x2 ;  /* 0x0000000203037836 */ /* 0x000fe20000000000 */
[----:B--2---:R-:W-:-:S02]  /*1010*/  DSETP.GT.AND P1, PT, R18, R10, PT ;  /* 0x0000000a1200722a */ /* 0x004fc40003f24000 */
[----:B------:R-:W-:Y:S02]  /*1020*/  DSETP.GEU.AND P2, PT, R20, R10, PT ;  /* 0x0000000a1400722a */ /* 0x000fe40003f4e000 */
[----:B---3--:R-:W-:Y:S02]  /*1030*/  DFMA R28, R10, R28, R30 ;  /* 0x0000001c0a1c722b */ /* 0x008fe4000000001e */
[C---:B------:R-:W-:Y:S01]  /*1040*/  FSEL R18, R10.reuse, R18, P1 ;  /* 0x000000120a127208 */ /* 0x040fe20000800000 */
[----:B------:R-:W-:Y:S01]  /*1050*/  DADD R32, R32, R10 ;  /* 0x0000000020207229 */ /* 0x000fe2000000000a */
[C---:B------:R-:W-:Y:S01]  /*1060*/  FSEL R19, R11.reuse, R19, P1 ;  /* 0x000000130b137208 */ /* 0x040fe20000800000 */
[----:B----4-:R-:W-:Y:S01]  /*1070*/  DFMA R22, R10, R22, R34 ;  /* 0x000000160a16722b */ /* 0x010fe20000000022 */
[----:B------:R-:W-:Y:S02]  /*1080*/  FSEL R20, R10, R20, !P2 ;  /* 0x000000140a147208 */ /* 0x000fe40005000000 */
[----:B------:R-:W-:-:S02]  /*1090*/  FSEL R21, R11, R21, !P2 ;  /* 0x000000150b157208 */ /* 0x000fc40005000000 */
[----:B-----5:R-:W-:Y:S02]  /*10a0*/  DSETP.GT.AND P1, PT, R18, R12, PT ;  /* 0x0000000c1200722a */ /* 0x020fe40003f24000 */
[----:B------:R-:W-:Y:S02]  /*10b0*/  DFMA R30, R12, R16, R28 ;  /* 0x000000100c1e722b */ /* 0x000fe4000000001c */
[----:B------:R-:W-:Y:S02]  /*10c0*/  DSETP.GEU.AND P2, PT, R20, R12, PT ;  /* 0x0000000c1400722a */ /* 0x000fe40003f4e000 */
[----:B------:R-:W-:Y:S01]  /*10d0*/  DFMA R34, R12, R14, R22 ;  /* 0x0000000e0c22722b */ /* 0x000fe20000000016 */
[C---:B------:R-:W-:Y:S01]  /*10e0*/  FSEL R18, R12.reuse, R18, P1 ;  /* 0x000000120c127208 */ /* 0x040fe20000800000 */
[----:B------:R-:W-:Y:S01]  /*10f0*/  DADD R32, R32, R12 ;  /* 0x0000000020207229 */ /* 0x000fe2000000000c */
[----:B------:R-:W-:Y:S02]  /*1100*/  FSEL R19, R13, R19, P1 ;  /* 0x000000130d137208 */ /* 0x000fe40000800000 */
[----:B------:R-:W-:-:S02]  /*1110*/  FSEL R20, R12, R20, !P2 ;  /* 0x000000140c147208 */ /* 0x000fc40005000000 */
[----:B------:R-:W-:-:S07]  /*1120*/  FSEL R21, R13, R21, !P2 ;  /* 0x000000150d157208 */ /* 0x000fce0005000000 */
.L_x_173:
[----:B------:R-:W-:Y:S05]  /*1130*/  BSYNC.RECONVERGENT B1 ;  /* 0x0000000000017941 */ /* 0x000fea0003800200 */
.L_x_172:
[----:B------:R-:W-:Y:S05]  /*1140*/  @P0 BRA `(.L_x_165) ;  /* 0x00000000003c0947 */ /* 0x000fea0003800000 */
[----:B------:R-:W-:-:S04]  /*1150*/  IMAD.WIDE R8, R3, 0x8, R8 ;  /* 0x0000000803087825 */ /* 0x000fc800078e0208 */
[C---:B------:R-:W-:Y:S02]  /*1160*/  IMAD.WIDE R6, R3.reuse, 0x8, R6 ;  /* 0x0000000803067825 */ /* 0x040fe400078e0206 */
[----:B------:R-:W2:Y:S02]  /*1170*/  LDG.E.64 R8, desc[UR12][R8.64] ;  /* 0x0000000c08087981 */ /* 0x000ea4000c1e1b00 */
[----:B------:R-:W-:Y:S02]  /*1180*/  IMAD.WIDE R4, R3, 0x8, R4 ;  /* 0x0000000803047825 */ /* 0x000fe400078e0204 */
[----:B------:R-:W3:Y:S04]  /*1190*/  LDG.E.64 R6, desc[UR12][R6.64] ;  /* 0x0000000c06067981 */ /* 0x000ee8000c1e1b00 */
[----:B------:R-:W4:Y:S01]  /*11a0*/  LDG.E.64 R4, desc[UR12][R4.64] ;  /* 0x0000000c04047981 */ /* 0x000f22000c1e1b00 */
[----:B--2---:R-:W-:-:S02]  /*11b0*/  DSETP.GT.AND P0, PT, R18, R8, PT ;  /* 0x000000081200722a */ /* 0x004fc40003f04000 */
[----:B------:R-:W-:Y:S02]  /*11c0*/  DSETP.GEU.AND P1, PT, R20, R8, PT ;  /* 0x000000081400722a */ /* 0x000fe40003f2e000 */
[----:B---3--:R-:W-:Y:S02]  /*11d0*/  DFMA R30, R8, R6, R30 ;  /* 0x00000006081e722b */ /* 0x008fe4000000001e */
[----:B------:R-:W-:Y:S02]  /*11e0*/  DADD R32, R32, R8 ;  /* 0x0000000020207229 */ /* 0x000fe40000000008 */
[----:B----4-:R-:W-:Y:S01]  /*11f0*/  DFMA R34, R8, R4, R34 ;  /* 0x000000040822722b */ /* 0x010fe20000000022 */
[C---:B------:R-:W-:Y:S02]  /*1200*/  FSEL R18, R8.reuse, R18, P0 ;  /* 0x0000001208127208 */ /* 0x040fe40000000000 */
[----:B------:R-:W-:Y:S02]  /*1210*/  FSEL R19, R9, R19, P0 ;  /* 0x0000001309137208 */ /* 0x000fe40000000000 */
[----:B------:R-:W-:-:S02]  /*1220*/  FSEL R20, R8, R20, !P1 ;  /* 0x0000001408147208 */ /* 0x000fc40004800000 */
[----:B------:R-:W-:-:S07]  /*1230*/  FSEL R21, R9, R21, !P1 ;  /* 0x0000001509157208 */ /* 0x000fce0004800000 */
.L_x_165:
[----:B------:R-:W-:Y:S05]  /*1240*/  BSYNC.RECONVERGENT B0 ;  /* 0x0000000000007941 */ /* 0x000fea0003800200 */
.L_x_164:
[----:B------:R-:W0:Y:S01]  /*1250*/  S2R R11, SR_TID.X ;  /* 0x00000000000b7919 */ /* 0x000e220000002100 */
[----:B------:R-:W1:Y:S01]  /*1260*/  S2UR UR9, SR_CgaCtaId ;  /* 0x00000000000979c3 */ /* 0x000e620000008800 */
[----:B------:R-:W-:Y:S02]  /*1270*/  UMOV UR4, 0x400 ;  /* 0x0000040000047882 */ /* 0x000fe40000000000 */
[----:B------:R-:W-:Y:S02]  /*1280*/  UIADD3 UR6, UPT, UPT, UR4, 0x2000, URZ ;  /* 0x0000200004067890 */ /* 0x000fe4000fffe0ff */
[----:B------:R-:W-:Y:S02]  /*1290*/  UIADD3 UR7, UPT, UPT, UR4, 0x4000, URZ ;  /* 0x0000400004077890 */ /* 0x000fe4000fffe0ff */
[----:B------:R-:W-:Y:S02]  /*12a0*/  UIADD3 UR8, UPT, UPT, UR4, 0x6000, URZ ;  /* 0x0000600004087890 */ /* 0x000fe4000fffe0ff */
[----:B-1----:R-:W-:-:S02]  /*12b0*/  ULEA UR5, UR9, UR4, 0x18 ;  /* 0x0000000409057291 */ /* 0x002fc4000f8ec0ff */
[----:B------:R-:W-:Y:S02]  /*12c0*/  UIADD3 UR4, UPT, UPT, UR4, 0x8000, URZ ;  /* 0x0000800004047890 */ /* 0x000fe4000fffe0ff */
[----:B------:R-:W-:Y:S02]  /*12d0*/  ULEA UR6, UR9, UR6, 0x18 ;  /* 0x0000000609067291 */ /* 0x000fe4000f8ec0ff */
[----:B------:R-:W-:Y:S01]  /*12e0*/  ULEA UR7, UR9, UR7, 0x18 ;  /* 0x0000000709077291 */ /* 0x000fe2000f8ec0ff */
[C---:B0-----:R-:W-:Y:S01]  /*12f0*/  LEA R3, R11.reuse, UR5, 0x3 ;  /* 0x000000050b037c11 */ /* 0x041fe2000f8e18ff */
[----:B------:R-:W-:Y:S01]  /*1300*/  ULEA UR8, UR9, UR8, 0x18 ;  /* 0x0000000809087291 */ /* 0x000fe2000f8ec0ff */
[C---:B------:R-:W-:Y:S01]  /*1310*/  ISETP.NE.AND P0, PT, R11.reuse, RZ, PT ;  /* 0x000000ff0b00720c */ /* 0x040fe20003f05270 */
[----:B------:R-:W-:Y:S01]  /*1320*/  ULEA UR9, UR9, UR4, 0x18 ;  /* 0x0000000409097291 */ /* 0x000fe2000f8ec0ff */
[C---:B------:R-:W-:Y:S01]  /*1330*/  LEA R5, R11.reuse, UR6, 0x3 ;  /* 0x000000060b057c11 */ /* 0x040fe2000f8e18ff */
[----:B------:R0:W-:Y:S01]  /*1340*/  STS.64 [R3], R18 ;  /* 0x0000001203007388 */ /* 0x0001e20000000a00 */
[----:B------:R-:W-:-:S02]  /*1350*/  LEA R7, R11, UR7, 0x3 ;  /* 0x000000070b077c11 */ /* 0x000fc4000f8e18ff */
[C---:B------:R-:W-:Y:S01]  /*1360*/  LEA R9, R11.reuse, UR8, 0x3 ;  /* 0x000000080b097c11 */ /* 0x040fe2000f8e18ff */
[----:B------:R0:W-:Y:S01]  /*1370*/  STS.64 [R5], R20 ;  /* 0x0000001405007388 */ /* 0x0001e20000000a00 */
[----:B------:R-:W-:-:S03]  /*1380*/  LEA R11, R11, UR9, 0x3 ;  /* 0x000000090b0b7c11 */ /* 0x000fc6000f8e18ff */
[----:B------:R0:W-:Y:S04]  /*1390*/  STS.64 [R7], R32 ;  /* 0x0000002007007388 */ /* 0x0001e80000000a00 */
[----:B------:R0:W-:Y:S04]  /*13a0*/  STS.64 [R9], R30 ;  /* 0x0000001e09007388 */ /* 0x0001e80000000a00 */
[----:B------:R0:W-:Y:S01]  /*13b0*/  STS.64 [R11], R34 ;  /* 0x000000220b007388 */ /* 0x0001e20000000a00 */
[----:B------:R-:W-:Y:S06]  /*13c0*/  BAR.SYNC.DEFER_BLOCKING 0x0 ;  /* 0x0000000000007b1d */ /* 0x000fec0000010000 */
[----:B------:R-:W-:Y:S05]  /*13d0*/  @P0 EXIT ;  /* 0x000000000000094d */ /* 0x000fea0003800000 */
[----:B0-----:R-:W0:Y:S01]  /*13e0*/  LDS.64 R8, [UR5] ;  /* 0x00000005ff087984 */ /* 0x001e220008000a00 */
[----:B------:R-:W-:-:S03]  /*13f0*/  UISETP.GE.U32.AND UP0, UPT, UR10, 0x2, UPT ;  /* 0x000000020a00788c */ /* 0x000fc6000bf06070 */
[----:B------:R-:W1:Y:S04]  /*1400*/  LDS.64 R18, [UR5+0x2000] ;  /* 0x00200005ff127984 */ /* 0x000e680008000a00 */
[----:B------:R-:W2:Y:S04]  /*1410*/  LDS.64 R16, [UR5+0x4000] ;  /* 0x00400005ff107984 */ /* 0x000ea80008000a00 */
[----:B------:R-:W3:Y:S04]  /*1420*/  LDS.64 R36, [UR5+0x6000] ;  /* 0x00600005ff247984 */ /* 0x000ee80008000a00 */
[----:B------:R-:W4:Y:S01]  /*1430*/  LDS.64 R32, [UR5+0x8000] ;  /* 0x00800005ff207984 */ /* 0x000f220008000a00 */
[----:B------:R-:W-:Y:S05]  /*1440*/  BRA.U !UP0, `(.L_x_174) ;  /* 0x0000000d08e47547 */ /* 0x000fea000b800000 */
[----:B------:R-:W-:Y:S02]  /*1450*/  UIADD3 UR4, UPT, UPT, UR10, -0x2, URZ ;  /* 0xfffffffe0a047890 */ /* 0x000fe4000fffe0ff */
[----:B------:R-:W-:Y:S02]  /*1460*/  UIADD3 UR10, UPT, UPT, UR10, -0x1, URZ ;  /* 0xffffffff0a0a7890 */ /* 0x000fe4000fffe0ff */
[----:B------:R-:W-:-:S03]  /*1470*/  UISETP.GE.U32.AND UP0, UPT, UR4, 0x7, UPT ;  /* 0x000000070400788c */ /* 0x000fc6000bf06070 */
[----:B------:R-:W-:-:S06]  /*1480*/  UMOV UR4, 0x1 ;  /* 0x0000000100047882 */ /* 0x000fcc0000000000 */
[----:B------:R-:W-:Y:S05]  /*1490*/  BRA.U !UP0, `(.L_x_175) ;  /* 0x0000000508d07547 */ /* 0x000fea000b800000 */
[----:B------:R-:W-:Y:S02]  /*14a0*/  ULOP3.LUT UR4, UR10, 0xfffffff8, URZ, 0xc0, !UPT ;  /* 0xfffffff80a047892 */ /* 0x000fe4000f8ec0ff */
[----:B------:R-:W-:Y:S02]  /*14b0*/  UIADD3 UR14, UPT, UPT, UR7, 0x20, URZ ;  /* 0x00000020070e7890 */ /* 0x000fe4000fffe0ff */
[----:B------:R-:W-:Y:S02]  /*14c0*/  UIADD3 UR11, UPT, UPT, -UR4, URZ, URZ ;  /* 0x000000ff040b7290 */ /* 0x000fe4000fffe1ff */
[----:B------:R-:W-:Y:S02]  /*14d0*/  UIADD3 UR15, UPT, UPT, UR8, 0x20, URZ ;  /* 0x00000020080f7890 */ /* 0x000fe4000fffe0ff */
[----:B------:R-:W-:Y:S02]  /*14e0*/  UIADD3 UR16, UPT, UPT, UR9, 0x20, URZ ;  /* 0x0000002009107890 */ /* 0x000fe4000fffe0ff */
[----:B------:R-:W-:-:S02]  /*14f0*/  UIADD3 UR17, UPT, UPT, UR5, 0x20, URZ ;  /* 0x0000002005117890 */ /* 0x000fc4000fffe0ff */
[----:B------:R-:W-:Y:S01]  /*1500*/  UIADD3 UR18, UPT, UPT, UR6, 0x20, URZ ;  /* 0x0000002006127890 */ /* 0x000fe2000fffe0ff */
[----:B------:R-:W-:-:S11]  /*1510*/  UMOV UR4, URZ ;  /* 0x000000ff00047c82 */ /* 0x000fd60008000000 */
.L_x_176:
[----:B------:R-:W0:Y:S01]  /*1520*/  LDS.64 R2, [UR17+-0x18] ;  /* 0xffffe811ff027984 */ /* 0x000e220008000a00 */
[----:B------:R-:W-:Y:S02]  /*1530*/  UIADD3 UR11, UPT, UPT, UR11, 0x8, URZ ;  /* 0x000000080b0b7890 */ /* 0x000fe4000fffe0ff */
[----:B------:R-:W-:Y:S01]  /*1540*/  UIADD3 UR4, UPT, UPT, UR4, 0x8, URZ ;  /* 0x0000000804047890 */ /* 0x000fe2000fffe0ff */
[----:B------:R-:W-:Y:S01]  /*1550*/  LDS.128 R20, [UR17+-0x10] ;  /* 0xfffff011ff147984 */ /* 0x000fe20008000c00 */
[----:B------:R-:W-:-:S03]  /*1560*/  UISETP.NE.AND UP0, UPT, UR11, URZ, UPT ;  /* 0x000000ff0b00728c */ /* 0x000fc6000bf05270 */
[----:B------:R-:W1:Y:S04]  /*1570*/  LDS.64 R24, [UR18+-0x18] ;  /* 0xffffe812ff187984 */ /* 0x000e680008000a00 */
[----:B------:R-:W-:Y:S04]  /*1580*/  LDS.128 R4, [UR18+-0x10] ;  /* 0xfffff012ff047984 */ /* 0x000fe80008000c00 */
[----:B------:R-:W-:Y:S04]  /*1590*/  LDS.128 R12, [UR17] ;  /* 0x00000011ff0c7984 */ /* 0x000fe80008000c00 */
[----:B------:R-:W3:Y:S04]  /*15a0*/  LDS.64 R30, [UR15+-0x18] ;  /* 0xffffe80fff1e7984 */ /* 0x000ee80008000a00 */
[----:B------:R-:W4:Y:S01]  /*15b0*/  LDS.64 R34, [UR16+-0x18] ;  /* 0xffffe810ff227984 */ /* 0x000f220008000a00 */
[----:B0-----:R-:W-:-:S06]  /*15c0*/  DSETP.GT.AND P0, PT, R8, R2, PT ;  /* 0x000000020800722a */ /* 0x001fcc0003f04000 */
[----:B------:R-:W-:Y:S02]  /*15d0*/  FSEL R2, R2, R8, P0 ;  /* 0x0000000802027208 */ /* 0x000fe40000000000 */
[----:B------:R-:W-:Y:S01]  /*15e0*/  FSEL R3, R3, R9, P0 ;  /* 0x0000000903037208 */ /* 0x000fe20000000000 */
[----:B-1----:R-:W-:Y:S01]  /*15f0*/  DSETP.GEU.AND P1, PT, R18, R24, PT ;  /* 0x000000181200722a */ /* 0x002fe20003f2e000 */
[----:B------:R-:W0:Y:S04]  /*1600*/  LDS.128 R8, [UR18] ;  /* 0x00000012ff087984 */ /* 0x000e280008000c00 */
[----:B------:R-:W-:Y:S01]  /*1610*/  DSETP.GT.AND P0, PT, R2, R20, PT ;  /* 0x000000140200722a */ /* 0x000fe20003f04000 */
[----:B------:R-:W-:Y:S02]  /*1620*/  FSEL R18, R24, R18, !P1 ;  /* 0x0000001218127208 */ /* 0x000fe40004800000 */
[----:B------:R-:W-:-:S02]  /*1630*/  FSEL R19, R25, R19, !P1 ;  /* 0x0000001319137208 */ /* 0x000fc40004800000 */
[----:B------:R-:W-:Y:S01]  /*1640*/  LDS.128 R24, [UR14+-0x10] ;  /* 0xfffff00eff187984 */ /* 0x000fe20008000c00 */
[----:B------:R-:W-:Y:S01]  /*1650*/  FSEL R20, R20, R2, P0 ;  /* 0x0000000214147208 */ /* 0x000fe20000000000 */
[----:B---3--:R-:W-:Y:S01]  /*1660*/  DADD R30, R30, R36 ;  /* 0x000000001e1e7229 */ /* 0x008fe20000000024 */
[----:B------:R-:W-:Y:S01]  /*1670*/  FSEL R21, R21, R3, P0 ;  /* 0x0000000315157208 */ /* 0x000fe20000000000 */
[----:B------:R-:W-:Y:S01]  /*1680*/  DSETP.GEU.AND P1, PT, R18, R4, PT ;  /* 0x000000041200722a */ /* 0x000fe20003f2e000 */
[----:B------:R-:W2:Y:S01]  /*1690*/  LDS.64 R2, [UR14+-0x18] ;  /* 0xffffe80eff027984 */ /* 0x000ea20008000a00 */
[----:B----4-:R-:W-:-:S03]  /*16a0*/  DADD R32, R34, R32 ;  /* 0x0000000022207229 */ /* 0x010fc60000000020 */
[----:B------:R-:W-:Y:S01]  /*16b0*/  DSETP.GT.AND P0, PT, R20, R22, PT ;  /* 0x000000161400722a */ /* 0x000fe20003f04000 */
[----:B------:R-:W-:Y:S01]  /*16c0*/  FSEL R4, R4, R18, !P1 ;  /* 0x0000001204047208 */ /* 0x000fe20004800000 */
[----:B------:R-:W-:Y:S01]  /*16d0*/  LDS.64 R36, [UR15+0x20] ;  /* 0x0000200fff247984 */ /* 0x000fe20008000a00 */
[----:B------:R-:W-:-:S03]  /*16e0*/  FSEL R5, R5, R19, !P1 ;  /* 0x0000001305057208 */ /* 0x000fc60004800000 */
[----:B------:R-:W-:Y:S02]  /*16f0*/  FSEL R20, R22, R20, P0 ;  /* 0x0000001416147208 */ /* 0x000fe40000000000 */
[----:B------:R-:W-:Y:S01]  /*1700*/  FSEL R21, R23, R21, P0 ;  /* 0x0000001517157208 */ /* 0x000fe20000000000 */
[----:B------:R-:W-:-:S05]  /*1710*/  DSETP.GEU.AND P1, PT, R4, R6, PT ;  /* 0x000000060400722a */ /* 0x000fca0003f2e000 */
[----:B------:R-:W-:Y:S01]  /*1720*/  DSETP.GT.AND P0, PT, R20, R12, PT ;  /* 0x0000000c1400722a */ /* 0x000fe20003f04000 */
[----:B------:R-:W-:Y:S02]  /*1730*/  FSEL R18, R6, R4, !P1 ;  /* 0x0000000406127208 */ /* 0x000fe40004800000 */
[----:B------:R-:W-:Y:S02]  /*1740*/  FSEL R19, R7, R5, !P1 ;  /* 0x0000000507137208 */ /* 0x000fe40004800000 */
[----:B------:R-:W1:Y:S01]  /*1750*/  LDS.128 R4, [UR17+0x10] ;  /* 0x00001011ff047984 */ /* 0x000e620008000c00 */
[----:B------:R-:W-:Y:S02]  /*1760*/  FSEL R12, R12, R20, P0 ;  /* 0x000000140c0c7208 */ /* 0x000fe40000000000 */
[----:B------:R-:W-:Y:S01]  /*1770*/  FSEL R13, R13, R21, P0 ;  /* 0x000000150d0d7208 */ /* 0x000fe20000000000 */
[----:B0-----:R-:W-:-:S05]  /*1780*/  DSETP.GEU.AND P1, PT, R18, R8, PT ;  /* 0x000000081200722a */ /* 0x001fca0003f2e000 */
[----:B------:R-:W-:-:S06]  /*1790*/  DSETP.GT.AND P0, PT, R12, R14, PT ;  /* 0x0000000e0c00722a */ /* 0x000fcc0003f04000 */
[----:B------:R-:W-:Y:S02]  /*17a0*/  FSEL R28, R14, R12, P0 ;  /* 0x0000000c0e1c7208 */ /* 0x000fe40000000000 */
[----:B------:R-:W-:Y:S01]  /*17b0*/  FSEL R29, R15, R13, P0 ;  /* 0x0000000d0f1d7208 */ /* 0x000fe20000000000 */
[----:B--2---:R-:W-:Y:S01]  /*17c0*/  DADD R20, R2, R16 ;  /* 0x0000000002147229 */ /* 0x004fe20000000010 */
[----:B------:R-:W0:Y:S01]  /*17d0*/  LDS.128 R12, [UR15+-0x10] ;  /* 0xfffff00fff0c7984 */ /* 0x000e220008000c00 */
[----:B------:R-:W-:Y:S02]  /*17e0*/  FSEL R2, R8, R18, !P1 ;  /* 0x0000001208027208 */ /* 0x000fe40004800000 */
[----:B------:R-:W-:Y:S02]  /*17f0*/  FSEL R3, R9, R19, !P1 ;  /* 0x0000001309037208 */ /* 0x000fe40004800000 */
[----:B------:R-:W2:Y:S02]  /*1800*/  LDS.128 R16, [UR16+-0x10] ;  /* 0xfffff010ff107984 */ /* 0x000ea40008000c00 */
[----:B------:R-:W-:-:S02]  /*1810*/  DADD R8, R20, R24 ;  /* 0x0000000014087229 */ /* 0x000fc40000000018 */
[----:B------:R-:W3:Y:S01]  /*1820*/  LDS.128 R20, [UR14] ;  /* 0x0000000eff147984 */ /* 0x000ee20008000c00 */
[----:B------:R-:W-:-:S05]  /*1830*/  DSETP.GEU.AND P1, PT, R2, R10, PT ;  /* 0x0000000a0200722a */ /* 0x000fca0003f2e000 */
[----:B------:R-:W-:Y:S01]  /*1840*/  DADD R8, R8, R26 ;  /* 0x0000000008087229 */ /* 0x000fe2000000001a */
[----:B------:R-:W-:Y:S01]  /*1850*/  FSEL R2, R10, R2, !P1 ;  /* 0x000000020a027208 */ /* 0x000fe20004800000 */
[----:B------:R-:W4:Y:S01]  /*1860*/  LDS.128 R24, [UR18+0x10] ;  /* 0x00001012ff187984 */ /* 0x000f220008000c00 */
[----:B------:R-:W-:Y:S01]  /*1870*/  FSEL R3, R11, R3, !P1 ;  /* 0x000000030b037208 */ /* 0x000fe20004800000 */
[----:B-1----:R-:W-:-:S06]  /*1880*/  DSETP.GT.AND P0, PT, R28, R4, PT ;  /* 0x000000041c00722a */ /* 0x002fcc0003f04000 */
[----:B------:R-:W-:Y:S02]  /*1890*/  FSEL R4, R4, R28, P0 ;  /* 0x0000001c04047208 */ /* 0x000fe40000000000 */
[----:B------:R-:W-:-:S06]  /*18a0*/  FSEL R5, R5, R29, P0 ;  /* 0x0000001d05057208 */ /* 0x000fcc0000000000 */
[----:B------:R-:W-:Y:S02]  /*18b0*/  DSETP.GT.AND P0, PT, R4, R6, PT ;  /* 0x000000060400722a */ /* 0x000fe40003f04000 */
[----:B0-----:R-:W-:-:S04]  /*18c0*/  DADD R12, R30, R12 ;  /* 0x000000001e0c7229 */ /* 0x001fc8000000000c */
[----:B------:R-:W-:Y:S01]  /*18d0*/  FSEL R10, R6, R4, P0 ;  /* 0x00000004060a7208 */ /* 0x000fe20000000000 */
[----:B------:R-:W0:Y:S01]  /*18e0*/  LDS.128 R28, [UR15] ;  /* 0x0000000fff1c7984 */ /* 0x000e220008000c00 */
[----:B------:R-:W-:Y:S01]  /*18f0*/  FSEL R11, R7, R5, P0 ;  /* 0x00000005070b7208 */ /* 0x000fe20000000000 */
[----:B--2---:R-:W-:Y:S02]  /*1900*/  DADD R16, R32, R16 ;  /* 0x0000000020107229 */ /* 0x004fe40000000010 */
[----:B------:R-:W1:Y:S01]  /*1910*/  LDS.128 R4, [UR14+0x10] ;  /* 0x0000100eff047984 */ /* 0x000e620008000c00 */
[----:B------:R-:W-:-:S03]  /*1920*/  DADD R12, R12, R14 ;  /* 0x000000000c0c7229 */ /* 0x000fc6000000000e */
[----:B------:R-:W2:Y:S01]  /*1930*/  LDS.128 R32, [UR16] ;  /* 0x00000010ff207984 */ /* 0x000ea20008000c00 */
[----:B---3--:R-:W-:Y:S02]  /*1940*/  DADD R20, R8, R20 ;  /* 0x0000000008147229 */ /* 0x008fe40000000014 */
[----:B------:R-:W-:Y:S01]  /*1950*/  DADD R16, R16, R18 ;  /* 0x0000000010107229 */ /* 0x000fe20000000012 */
[----:B------:R-:W3:Y:S01]  /*1960*/  LDS.64 R8, [UR17+0x20] ;  /* 0x00002011ff087984 */ /* 0x000ee20008000a00 */
[----:B------:R-:W-:Y:S01]  /*1970*/  UIADD3 UR17, UPT, UPT, UR17, 0x40, URZ ;  /* 0x0000004011117890 */ /* 0x000fe2000fffe0ff */
[----:B----4-:R-:W-:-:S03]  /*1980*/  DSETP.GEU.AND P1, PT, R2, R24, PT ;  /* 0x000000180200722a */ /* 0x010fc60003f2e000 */
[----:B------:R-:W-:-:S03]  /*1990*/  DADD R20, R20, R22 ;  /* 0x0000000014147229 */ /* 0x000fc60000000016 */
[----:B------:R-:W-:Y:S02]  /*19a0*/  FSEL R22, R24, R2, !P1 ;  /* 0x0000000218167208 */ /* 0x000fe40004800000 */
[----:B------:R-:W-:Y:S02]  /*19b0*/  FSEL R23, R25, R3, !P1 ;  /* 0x0000000319177208 */ /* 0x000fe40004800000 */
[----:B------:R-:W4:Y:S01]  /*19c0*/  LDS.64 R2, [UR18+0x20] ;  /* 0x00002012ff027984 */ /* 0x000f220008000a00 */
[----:B------:R-:W-:-:S03]  /*19d0*/  UIADD3 UR18, UPT, UPT, UR18, 0x40, URZ ;  /* 0x0000004012127890 */ /* 0x000fc6000fffe0ff */
[----:B------:R-:W-:Y:S01]  /*19e0*/  LDS.64 R24, [UR14+0x20] ;  /* 0x0000200eff187984 */ /* 0x000fe20008000a00 */
[----:B------:R-:W-:Y:S01]  /*19f0*/  DSETP.GEU.AND P1, PT, R22, R26, PT ;  /* 0x0000001a1600722a */ /* 0x000fe20003f2e000 */
[----:B------:R-:W-:Y:S01]  /*1a00*/  UIADD3 UR14, UPT, UPT, UR14, 0x40, URZ ;  /* 0x000000400e0e7890 */ /* 0x000fe2000fffe0ff */
[----:B0-----:R-:W-:Y:S01]  /*1a10*/  DADD R28, R12, R28 ;  /* 0x000000000c1c7229 */ /* 0x001fe2000000001c */
[----:B------:R-:W0:Y:S01]  /*1a20*/  LDS.128 R12, [UR15+0x10] ;  /* 0x0000100fff0c7984 */ /* 0x000e220008000c00 */
[----:B------:R-:W-:Y:S01]  /*1a30*/  UIADD3 UR15, UPT, UPT, UR15, 0x40, URZ ;  /* 0x000000400f0f7890 */ /* 0x000fe2000fffe0ff */
[----:B-1----:R-:W-:Y:S02]  /*1a40*/  DADD R4, R20, R4 ;  /* 0x0000000014047229 */ /* 0x002fe40000000004 */
[----:B--2---:R-:W-:Y:S01]  /*1a50*/  DADD R32, R16, R32 ;  /* 0x0000000010207229 */ /* 0x004fe20000000020 */
[----:B------:R-:W1:Y:S02]  /*1a60*/  LDS.128 R16, [UR16+0x10] ;  /* 0x00001010ff107984 */ /* 0x000e640008000c00 */
[----:B------:R-:W-:-:S02]  /*1a70*/  DADD R30, R28, R30 ;  /* 0x000000001c1e7229 */ /* 0x000fc4000000001e */
[----:B---3--:R-:W-:Y:S02]  /*1a80*/  DSETP.GT.AND P0, PT, R10, R8, PT ;  /* 0x000000080a00722a */ /* 0x008fe40003f04000 */
[----:B------:R-:W-:Y:S02]  /*1a90*/  DADD R4, R4, R6 ;  /* 0x0000000004047229 */ /* 0x000fe40000000006 */
[----:B------:R-:W-:Y:S01]  /*1aa0*/  DADD R34, R32, R34 ;  /* 0x0000000020227229 */ /* 0x000fe20000000022 */
[----:B------:R-:W2:Y:S01]  /*1ab0*/  LDS.64 R32, [UR16+0x20] ;  /* 0x00002010ff207984 */ /* 0x000ea20008000a00 */
[----:B------:R-:W-:Y:S01]  /*1ac0*/  FSEL R0, R8, R10, P0 ;  /* 0x0000000a08007208 */ /* 0x000fe20000000000 */
[----:B------:R-:W-:Y:S01]  /*1ad0*/  UIADD3 UR16, UPT, UPT, UR16, 0x40, URZ ;  /* 0x0000004010107890 */ /* 0x000fe2000fffe0ff */
[----:B------:R-:W-:Y:S02]  /*1ae0*/  FSEL R9, R9, R11, P0 ;  /* 0x0000000b09097208 */ /* 0x000fe40000000000 */
[----:B------:R-:W-:Y:S01]  /*1af0*/  FSEL R10, R26, R22, !P1 ;  /* 0x000000161a0a7208 */ /* 0x000fe20004800000 */
[----:B------:R-:W-:Y:S01]  /*1b00*/  IMAD.MOV.U32 R8, RZ, RZ, R0 ;  /* 0x000000ffff087224 */ /* 0x000fe200078e0000 */
[----:B------:R-:W-:-:S06]  /*1b10*/  FSEL R11, R27, R23, !P1 ;  /* 0x000000171b0b7208 */ /* 0x000fcc0004800000 */
[----:B----4-:R-:W-:Y:S02]  /*1b20*/  DSETP.GEU.AND P0, PT, R10, R2, PT ;  /* 0x000000020a00722a */ /* 0x010fe40003f0e000 */
[----:B0-----:R-:W-:Y:S02]  /*1b30*/  DADD R12, R30, R12 ;  /* 0x000000001e0c7229 */ /* 0x001fe4000000000c */
[----:B-1----:R-:W-:-:S06]  /*1b40*/  DADD R16, R34, R16 ;  /* 0x0000000022107229 */ /* 0x002fcc0000000010 */
[----:B------:R-:W-:Y:S02]  /*1b50*/  DADD R12, R12, R14 ;  /* 0x000000000c0c7229 */ /* 0x000fe4000000000e */
[----:B------:R-:W-:Y:S02]  /*1b60*/  DADD R18, R16, R18 ;  /* 0x0000000010127229 */ /* 0x000fe40000000012 */
[----:B------:R-:W-:-:S04]  /*1b70*/  DADD R16, R4, R24 ;  /* 0x0000000004107229 */ /* 0x000fc80000000018 */
[----:B------:R-:W-:Y:S02]  /*1b80*/  DADD R36, R12, R36 ;  /* 0x000000000c247229 */ /* 0x000fe40000000024 */
[----:B--2---:R-:W-:Y:S01]  /*1b90*/  DADD R32, R18, R32 ;  /* 0x0000000012207229 */ /* 0x004fe20000000020 */
[----:B------:R-:W-:Y:S02]  /*1ba0*/  FSEL R18, R2, R10, !P0 ;  /* 0x0000000a02127208 */ /* 0x000fe40004000000 */
[----:B------:R-:W-:Y:S01]  /*1bb0*/  FSEL R19, R3, R11, !P0 ;  /* 0x0000000b03137208 */ /* 0x000fe20004000000 */
[----:B------:R-:W-:Y:S07]  /*1bc0*/  BRA.U UP0, `(.L_x_176) ;  /* 0xfffffff900547547 */ /* 0x000fee000b83ffff */
[----:B------:R-:W-:-:S12]  /*1bd0*/  UIADD3 UR4, UPT, UPT, UR4, 0x1, URZ ;  /* 0x0000000104047890 */ /* 0x000fd8000fffe0ff */
.L_x_175:
[----:B------:R-:W-:-:S04]  /*1be0*/  ULOP3.LUT UR14, UR10, 0x7, URZ, 0xc0, !UPT ;  /* 0x000000070a0e7892 */ /* 0x000fc8000f8ec0ff */
        /* <DEDUP_REMOVED lines=8> */
[----:B------:R-:W-:Y:S02]  /*1c70*/  ULEA UR14, UR4, UR7, 0x3 ;  /* 0x00000007040e7291 */ /* 0x000fe4000f8e18ff */
[----:B------:R-:W-:Y:S02]  /*1c80*/  ULEA UR15, UR4, UR8, 0x3 ;  /* 0x00000008040f7291 */ /* 0x000fe4000f8e18ff */
[----:B------:R-:W-:Y:S01]  /*1c90*/  ULEA UR16, UR4, UR9, 0x3 ;  /* 0x0000000904107291 */ /* 0x000fe2000f8e18ff */
[----:B------:R-:W0:Y:S01]  /*1ca0*/  LDS.64 R6, [UR17] ;  /* 0x00000011ff067984 */ /* 0x000e220008000a00 */
[----:B------:R-:W-:-:S03]  /*1cb0*/  UIADD3 UR4, UPT, UPT, UR4, 0x4, URZ ;  /* 0x0000000404047890 */ /* 0x000fc6000fffe0ff */
[----:B------:R-:W1:Y:S04]  /*1cc0*/  LDS.64 R10, [UR18] ;  /* 0x00000012ff0a7984 */ /* 0x000e680008000a00 */
[----:B------:R-:W-:Y:S04]  /*1cd0*/  LDS.64 R12, [UR17+0x8] ;  /* 0x00000811ff0c7984 */ /* 0x000fe80008000a00 */
[----:B------:R-:W2:Y:S04]  /*1ce0*/  LDS.64 R22, [UR14] ;  /* 0x0000000eff167984 */ /* 0x000ea80008000a00 */
[----:B------:R-:W5:Y:S04]  /*1cf0*/  LDS.64 R24, [UR18+0x8] ;  /* 0x00000812ff187984 */ /* 0x000f680008000a00 */
[----:B------:R-:W3:Y:S04]  /*1d00*/  LDS.64 R14, [UR15] ;  /* 0x0000000fff0e7984 */ /* 0x000ee80008000a00 */
[----:B------:R-:W4:Y:S04]  /*1d10*/  LDS.64 R20, [UR14+0x8] ;  /* 0x0000080eff147984 */ /* 0x000f280008000a00 */
[----:B------:R-:W4:Y:S04]  /*1d20*/  LDS.64 R26, [UR16] ;  /* 0x00000010ff1a7984 */ /* 0x000f280008000a00 */
[----:B------:R-:W4:Y:S04]  /*1d30*/  LDS.64 R4, [UR17+0x10] ;  /* 0x00001011ff047984 */ /* 0x000f280008000a00 */
[----:B------:R-:W4:Y:S01]  /*1d40*/  LDS.64 R2, [UR18+0x10] ;  /* 0x00001012ff027984 */ /* 0x000f220008000a00 */
[----:B0-----:R-:W-:-:S03]  /*1d50*/  DSETP.GT.AND P0, PT, R8, R6, PT ;  /* 0x000000060800722a */ /* 0x001fc60003f04000 */
[----:B------:R-:W-:Y:S01]  /*1d60*/  LDS.64 R28, [UR14+0x18] ;  /* 0x0000180eff1c7984 */ /* 0x000fe20008000a00 */
[----:B-1----:R-:W-:Y:S02]  /*1d70*/  DSETP.GEU.AND P1, PT, R18, R10, PT ;  /* 0x0000000a1200722a */ /* 0x002fe40003f2e000 */
[----:B------:R-:W-:Y:S02]  /*1d80*/  FSEL R6, R6, R8, P0 ;  /* 0x0000000806067208 */ /* 0x000fe40000000000 */
[----:B------:R-:W-:Y:S02]  /*1d90*/  FSEL R7, R7, R9, P0 ;  /* 0x0000000907077208 */ /* 0x000fe40000000000 */
[----:B------:R-:W-:Y:S02]  /*1da0*/  FSEL R8, R10, R18, !P1 ;  /* 0x000000120a087208 */ /* 0x000fe40004800000 */
[----:B------:R-:W-:Y:S01]  /*1db0*/  FSEL R9, R11, R19, !P1 ;  /* 0x000000130b097208 */ /* 0x000fe20004800000 */
[----:B--2---:R-:W-:Y:S01]  /*1dc0*/  DADD R30, R16, R22 ;  /* 0x00000000101e7229 */ /* 0x004fe20000000016 */
[----:B------:R-:W-:Y:S01]  /*1dd0*/  LDS.64 R18, [UR15+0x10] ;  /* 0x0000100fff127984 */ /* 0x000fe20008000a00 */
[----:B------:R-:W-:-:S03]  /*1de0*/  DSETP.GT.AND P0, PT, R6, R12, PT ;  /* 0x0000000c0600722a */ /* 0x000fc60003f04000 */
[----:B------:R-:W0:Y:S01]  /*1df0*/  LDS.64 R16, [UR14+0x10] ;  /* 0x0000100eff107984 */ /* 0x000e220008000a00 */
[----:B-----5:R-:W-:Y:S02]  /*1e00*/  DSETP.GEU.AND P1, PT, R8, R24, PT ;  /* 0x000000180800722a */ /* 0x020fe40003f2e000 */
[----:B------:R-:W-:Y:S01]  /*1e10*/  FSEL R10, R12, R6, P0 ;  /* 0x000000060c0a7208 */ /* 0x000fe20000000000 */
[----:B------:R-:W-:Y:S01]  /*1e20*/  LDS.64 R22, [UR16+0x10] ;  /* 0x00001010ff167984 */ /* 0x000fe20008000a00 */
[----:B------:R-:W-:Y:S01]  /*1e30*/  FSEL R11, R13, R7, P0 ;  /* 0x000000070d0b7208 */ /* 0x000fe20000000000 */
[----:B---3--:R-:W-:Y:S01]  /*1e40*/  DADD R36, R36, R14 ;  /* 0x0000000024247229 */ /* 0x008fe2000000000e */
[----:B------:R-:W-:Y:S01]  /*1e50*/  FSEL R8, R24, R8, !P1 ;  /* 0x0000000818087208 */ /* 0x000fe20004800000 */
[----:B------:R-:W1:Y:S01]  /*1e60*/  LDS.64 R6, [UR15+0x8] ;  /* 0x0000080fff067984 */ /* 0x000e620008000a00 */
[----:B----4-:R-:W-:Y:S01]  /*1e70*/  DADD R30, R30, R20 ;  /* 0x000000001e1e7229 */ /* 0x010fe20000000014 */
[----:B------:R-:W-:Y:S01]  /*1e80*/  FSEL R9, R25, R9, !P1 ;  /* 0x0000000919097208 */ /* 0x000fe20004800000 */
[----:B------:R-:W-:Y:S01]  /*1e90*/  DADD R26, R32, R26 ;  /* 0x00000000201a7229 */ /* 0x000fe2000000001a */
[----:B------:R-:W2:Y:S01]  /*1ea0*/  LDS.64 R12, [UR16+0x8] ;  /* 0x00000810ff0c7984 */ /* 0x000ea20008000a00 */
[----:B------:R-:W-:-:S03]  /*1eb0*/  DSETP.GT.AND P0, PT, R10, R4, PT ;  /* 0x000000040a00722a */ /* 0x000fc60003f04000 */
[----:B------:R-:W3:Y:S01]  /*1ec0*/  LDS.64 R14, [UR17+0x18] ;  /* 0x00001811ff0e7984 */ /* 0x000ee20008000a00 */
[----:B------:R-:W-:-:S03]  /*1ed0*/  DSETP.GEU.AND P1, PT, R8, R2, PT ;  /* 0x000000020800722a */ /* 0x000fc60003f2e000 */
[----:B------:R-:W4:Y:S01]  /*1ee0*/  LDS.64 R20, [UR18+0x18] ;  /* 0x00001812ff147984 */ /* 0x000f220008000a00 */
[----:B------:R-:W-:Y:S02]  /*1ef0*/  FSEL R4, R4, R10, P0 ;  /* 0x0000000a04047208 */ /* 0x000fe40000000000 */
[----:B------:R-:W-:Y:S01]  /*1f00*/  FSEL R5, R5, R11, P0 ;  /* 0x0000000b05057208 */ /* 0x000fe20000000000 */
[----:B------:R-:W5:Y:S01]  /*1f10*/  LDS.64 R24, [UR15+0x18] ;  /* 0x0000180fff187984 */ /* 0x000f620008000a00 */
[----:B------:R-:W-:Y:S02]  /*1f20*/  FSEL R2, R2, R8, !P1 ;  /* 0x0000000802027208 */ /* 0x000fe40004800000 */
[----:B------:R-:W-:Y:S01]  /*1f30*/  FSEL R3, R3, R9, !P1 ;  /* 0x0000000903037208 */ /* 0x000fe20004800000 */
[----:B------:R-:W5:Y:S01]  /*1f40*/  LDS.64 R32, [UR16+0x18] ;  /* 0x00001810ff207984 */ /* 0x000f620008000a00 */
[----:B0-----:R-:W-:Y:S02]  /*1f50*/  DADD R16, R30, R16 ;  /* 0x000000001e107229 */ /* 0x001fe40000000010 */
[----:B-1----:R-:W-:-:S06]  /*1f60*/  DADD R6, R36, R6 ;  /* 0x0000000024067229 */ /* 0x002fcc0000000006 */
[----:B------:R-:W-:Y:S02]  /*1f70*/  DADD R16, R16, R28 ;  /* 0x0000000010107229 */ /* 0x000fe4000000001c */
[----:B--2---:R-:W-:Y:S02]  /*1f80*/  DADD R12, R26, R12 ;  /* 0x000000001a0c7229 */ /* 0x004fe4000000000c */
[----:B------:R-:W-:Y:S02]  /*1f90*/  DADD R6, R6, R18 ;  /* 0x0000000006067229 */ /* 0x000fe40000000012 */
[----:B---3--:R-:W-:-:S04]  /*1fa0*/  DSETP.GT.AND P0, PT, R4, R14, PT ;  /* 0x0000000e0400722a */ /* 0x008fc80003f04000 */
[----:B------:R-:W-:Y:S02]  /*1fb0*/  DADD R12, R12, R22 ;  /* 0x000000000c0c7229 */ /* 0x000fe40000000016 */
[----:B----4-:R-:W-:Y:S02]  /*1fc0*/  DSETP.GEU.AND P1, PT, R2, R20, PT ;  /* 0x000000140200722a */ /* 0x010fe40003f2e000 */
[----:B-----5:R-:W-:Y:S01]  /*1fd0*/  DADD R36, R6, R24 ;  /* 0x0000000006247229 */ /* 0x020fe20000000018 */
[----:B------:R-:W-:Y:S02]  /*1fe0*/  FSEL R8, R14, R4, P0 ;  /* 0x000000040e087208 */ /* 0x000fe40000000000 */
[----:B------:R-:W-:Y:S01]  /*1ff0*/  FSEL R9, R15, R5, P0 ;  /* 0x000000050f097208 */ /* 0x000fe20000000000 */
[----:B------:R-:W-:Y:S01]  /*2000*/  DADD R32, R12, R32 ;  /* 0x000000000c207229 */ /* 0x000fe20000000020 */
[----:B------:R-:W-:Y:S02]  /*2010*/  FSEL R18, R20, R2, !P1 ;  /* 0x0000000214127208 */ /* 0x000fe40004800000 */
[----:B------:R-:W-:-:S08]  /*2020*/  FSEL R19, R21, R3, !P1 ;  /* 0x0000000315137208 */ /* 0x000fd00004800000 */
.L_x_177:
[----:B------:R-:W-:Y:S05]  /*2030*/  BRA.U !UP1, `(.L_x_174) ;  /* 0x0000000109e87547 */ /* 0x000fea000b800000 */
[----:B------:R-:W-:Y:S02]  /*2040*/  UISETP.NE.AND UP0, UPT, UR11, 0x1, UPT ;  /* 0x000000010b00788c */ /* 0x000fe4000bf05270 */
[----:B------:R-:W-:-:S04]  /*2050*/  ULOP3.LUT UR10, UR10, 0x1, URZ, 0xc0, !UPT ;  /* 0x000000010a0a7892 */ /* 0x000fc8000f8ec0ff */
[----:B------:R-:W-:-:S03]  /*2060*/  UISETP.NE.U32.AND UP1, UPT, UR10, 0x1, UPT ;  /* 0x000000010a00788c */ /* 0x000fc6000bf25070 */
        /* <DEDUP_REMOVED lines=9> */
[----:B------:R-:W2:Y:S04]  /*2100*/  LDS.64 R20, [UR10] ;  /* 0x0000000aff147984 */ /* 0x000ea80008000a00 */
[----:B------:R-:W3:Y:S04]  /*2110*/  LDS.64 R22, [UR11] ;  /* 0x0000000bff167984 */ /* 0x000ee80008000a00 */
[----:B------:R-:W4:Y:S04]  /*2120*/  LDS.64 R14, [UR14] ;  /* 0x0000000eff0e7984 */ /* 0x000f280008000a00 */
[----:B------:R-:W5:Y:S04]  /*2130*/  LDS.64 R2, [UR15+0x8] ;  /* 0x0000080fff027984 */ /* 0x000f680008000a00 */
[----:B------:R-:W5:Y:S04]  /*2140*/  LDS.64 R4, [UR16+0x8] ;  /* 0x00000810ff047984 */ /* 0x000f680008000a00 */
[----:B------:R-:W5:Y:S04]  /*2150*/  LDS.64 R6, [UR10+0x8] ;  /* 0x0000080aff067984 */ /* 0x000f680008000a00 */
[----:B------:R-:W5:Y:S04]  /*2160*/  LDS.64 R10, [UR11+0x8] ;  /* 0x0000080bff0a7984 */ /* 0x000f680008000a00 */
[----:B------:R-:W5:Y:S01]  /*2170*/  LDS.64 R12, [UR14+0x8] ;  /* 0x0000080eff0c7984 */ /* 0x000f620008000a00 */
[----:B0-----:R-:W-:-:S02]  /*2180*/  DSETP.GT.AND P0, PT, R8, R24, PT ;  /* 0x000000180800722a */ /* 0x001fc40003f04000 */
[----:B-1----:R-:W-:-:S04]  /*2190*/  DSETP.GEU.AND P1, PT, R18, R26, PT ;  /* 0x0000001a1200722a */ /* 0x002fc80003f2e000 */
[----:B------:R-:W-:Y:S02]  /*21a0*/  FSEL R8, R24, R8, P0 ;  /* 0x0000000818087208 */ /* 0x000fe40000000000 */
[----:B------:R-:W-:Y:S01]  /*21b0*/  FSEL R9, R25, R9, P0 ;  /* 0x0000000919097208 */ /* 0x000fe20000000000 */
[----:B--2---:R-:W-:Y:S01]  /*21c0*/  DADD R16, R16, R20 ;  /* 0x0000000010107229 */ /* 0x004fe20000000014 */
[----:B------:R-:W-:Y:S02]  /*21d0*/  FSEL R18, R26, R18, !P1 ;  /* 0x000000121a127208 */ /* 0x000fe40004800000 */
[----:B------:R-:W-:Y:S01]  /*21e0*/  FSEL R19, R27, R19, !P1 ;  /* 0x000000131b137208 */ /* 0x000fe20004800000 */
[----:B---3--:R-:W-:Y:S02]  /*21f0*/  DADD R22, R36, R22 ;  /* 0x0000000024167229 */ /* 0x008fe40000000016 */
[----:B----4-:R-:W-:Y:S02]  /*2200*/  DADD R14, R32, R14 ;  /* 0x00000000200e7229 */ /* 0x010fe4000000000e */
[----:B-----5:R-:W-:-:S02]  /*2210*/  DSETP.GT.AND P0, PT, R8, R2, PT ;  /* 0x000000020800722a */ /* 0x020fc40003f04000 */
[----:B------:R-:W-:-:S04]  /*2220*/  DSETP.GEU.AND P1, PT, R18, R4, PT ;  /* 0x000000041200722a */ /* 0x000fc80003f2e000 */
[----:B------:R-:W-:Y:S01]  /*2230*/  FSEL R8, R2, R8, P0 ;  /* 0x0000000802087208 */ /* 0x000fe20000000000 */
[----:B------:R-:W-:Y:S01]  /*2240*/  DADD R16, R16, R6 ;  /* 0x0000000010107229 */ /* 0x000fe20000000006 */
[----:B------:R-:W-:Y:S02]  /*2250*/  FSEL R9, R3, R9, P0 ;  /* 0x0000000903097208 */ /* 0x000fe40000000000 */
[----:B------:R-:W-:Y:S01]  /*2260*/  FSEL R18, R4, R18, !P1 ;  /* 0x0000001204127208 */ /* 0x000fe20004800000 */
[----:B------:R-:W-:Y:S01]  /*2270*/  DADD R36, R22, R10 ;  /* 0x0000000016247229 */ /* 0x000fe2000000000a */
[----:B------:R-:W-:Y:S01]  /*2280*/  FSEL R19, R5, R19, !P1 ;  /* 0x0000001305137208 */ /* 0x000fe20004800000 */
[----:B------:R-:W-:-:S11]  /*2290*/  DADD R32, R14, R12 ;  /* 0x000000000e207229 */ /* 0x000fd6000000000c */
.L_x_178:
[----:B------:R-:W-:Y:S05]  /*22a0*/  BRA.U UP1, `(.L_x_174) ;  /* 0x00000001014c7547 */ /* 0x000fea000b800000 */
[----:B------:R-:W-:Y:S02]  /*22b0*/  ULEA UR6, UR4, UR6, 0x3 ;  /* 0x0000000604067291 */ /* 0x000fe4000f8e18ff */
[----:B------:R-:W-:Y:S02]  /*22c0*/  ULEA UR5, UR4, UR5, 0x3 ;  /* 0x0000000504057291 */ /* 0x000fe4000f8e18ff */
[----:B------:R-:W-:Y:S02]  /*22d0*/  ULEA UR7, UR4, UR7, 0x3 ;  /* 0x0000000704077291 */ /* 0x000fe4000f8e18ff */
[----:B------:R-:W-:Y:S02]  /*22e0*/  ULEA UR8, UR4, UR8, 0x3 ;  /* 0x0000000804087291 */ /* 0x000fe4000f8e18ff */
[----:B------:R-:W-:Y:S01]  /*22f0*/  ULEA UR4, UR4, UR9, 0x3 ;  /* 0x0000000904047291 */ /* 0x000fe2000f8e18ff */
[----:B------:R-:W1:Y:S04]  /*2300*/  LDS.64 R12, [UR6] ;  /* 0x00000006ff0c7984 */ /* 0x000e680008000a00 */
[----:B------:R-:W0:Y:S04]  /*2310*/  LDS.64 R10, [UR5] ;  /* 0x00000005ff0a7984 */ /* 0x000e280008000a00 */
[----:B------:R-:W2:Y:S04]  /*2320*/  LDS.64 R2, [UR7] ;  /* 0x00000007ff027984 */ /* 0x000ea80008000a00 */
[----:B------:R-:W3:Y:S04]  /*2330*/  LDS.64 R4, [UR8] ;  /* 0x00000008ff047984 */ /* 0x000ee80008000a00 */
[----:B------:R-:W4:Y:S01]  /*2340*/  LDS.64 R6, [UR4] ;  /* 0x00000004ff067984 */ /* 0x000f220008000a00 */
[----:B-1----:R-:W-:-:S02]  /*2350*/  DSETP.GEU.AND P1, PT, R18, R12, PT ;  /* 0x0000000c1200722a */ /* 0x002fc40003f2e000 */
[----:B0-----:R-:W-:Y:S02]  /*2360*/  DSETP.GT.AND P0, PT, R8, R10, PT ;  /* 0x0000000a0800722a */ /* 0x001fe40003f04000 */
[----:B--2---:R-:W-:-:S04]  /*2370*/  DADD R16, R16, R2 ;  /* 0x0000000010107229 */ /* 0x004fc80000000002 */
[----:B------:R-:W-:Y:S01]  /*2380*/  FSEL R8, R10, R8, P0 ;  /* 0x000000080a087208 */ /* 0x000fe20000000000 */
[----:B---3--:R-:W-:Y:S01]  /*2390*/  DADD R36, R36, R4 ;  /* 0x0000000024247229 */ /* 0x008fe20000000004 */
[----:B------:R-:W-:-:S04]  /*23a0*/  FSEL R9, R11, R9, P0 ;  /* 0x000000090b097208 */ /* 0x000fc80000000000 */
[----:B------:R-:W-:Y:S01]  /*23b0*/  @!P1 IMAD.MOV.U32 R18, RZ, RZ, R12 ;  /* 0x000000ffff129224 */ /* 0x000fe200078e000c */
[----:B----4-:R-:W-:Y:S01]  /*23c0*/  DADD R32, R32, R6 ;  /* 0x0000000020207229 */ /* 0x010fe20000000006 */
[----:B------:R-:W-:-:S10]  /*23d0*/  @!P1 IMAD.MOV.U32 R19, RZ, RZ, R13 ;  /* 0x000000ffff139224 */ /* 0x000fd400078e000d */
.L_x_174:
[----:B--2---:R-:W2:Y:S01]  /*23e0*/  MUFU.RCP64H R3, R17 ;  /* 0x0000001100037308 */ /* 0x004ea20000001800 */
[----:B------:R-:W-:Y:S01]  /*23f0*/  IMAD.MOV.U32 R2, RZ, RZ, 0x1 ;  /* 0x00000001ff027424 */ /* 0x000fe200078e00ff */
[----:B---3--:R-:W-:-:S05]  /*2400*/  FSETP.GEU.AND P1, PT, |R37|, 6.5827683646048100446e-37, PT ;  /* 0x036000002500780b */ /* 0x008fca0003f2e200 */
[----:B--2---:R-:W-:-:S08]  /*2410*/  DFMA R4, R2, -R16, 1 ;  /* 0x3ff000000204742b */ /* 0x004fd00000000810 */
[----:B------:R-:W-:-:S08]  /*2420*/  DFMA R4, R4, R4, R4 ;  /* 0x000000040404722b */ /* 0x000fd00000000004 */
[----:B------:R-:W-:-:S08]  /*2430*/  DFMA R4, R2, R4, R2 ;  /* 0x000000040204722b */ /* 0x000fd00000000002 */
[----:B------:R-:W-:-:S08]  /*2440*/  DFMA R2, R4, -R16, 1 ;  /* 0x3ff000000402742b */ /* 0x000fd00000000810 */
[----:B------:R-:W-:Y:S01]  /*2450*/  DFMA R2, R4, R2, R4 ;  /* 0x000000020402722b */ /* 0x000fe20000000004 */
[----:B------:R-:W0:Y:S07]  /*2460*/  LDC.64 R4, c[0x0][0x388] ;  /* 0x0000e200ff047b82 */ /* 0x000e2e0000000a00 */
[----:B------:R-:W-:-:S08]  /*2470*/  DMUL R6, R2, R36 ;  /* 0x0000002402067228 */ /* 0x000fd00000000000 */
[----:B------:R-:W-:-:S08]  /*2480*/  DFMA R10, R6, -R16, R36 ;  /* 0x80000010060a722b */ /* 0x000fd00000000024 */
[----:B------:R-:W-:Y:S01]  /*2490*/  DFMA R2, R2, R10, R6 ;  /* 0x0000000a0202722b */ /* 0x000fe20000000006 */
[----:B0-----:R0:W-:Y:S04]  /*24a0*/  STG.E.64 desc[UR12][R4.64], R8 ;  /* 0x0000000804007986 */ /* 0x0011e8000c101b0c */
[----:B-1----:R0:W-:Y:S04]  /*24b0*/  STG.E.64 desc[UR12][R4.64+0x8], R18 ;  /* 0x0000081204007986 */ /* 0x0021e8000c101b0c */
[----:B------:R0:W-:Y:S01]  /*24c0*/  STG.E.64 desc[UR12][R4.64+0x10], R16 ;  /* 0x0000101004007986 */ /* 0x0001e2000c101b0c */
[----:B------:R-:W-:-:S05]  /*24d0*/  FFMA R0, RZ, R17, R3 ;  /* 0x00000011ff007223 */ /* 0x000fca0000000003 */
[----:B------:R-:W-:-:S13]  /*24e0*/  FSETP.GT.AND P0, PT, |R0|, 1.469367938527859385e-39, PT ;  /* 0x001000000000780b */ /* 0x000fda0003f04200 */
[----:B0-----:R-:W-:Y:S05]  /*24f0*/  @P0 BRA P1, `(.L_x_179) ;  /* 0x0000000000180947 */ /* 0x001fea0000800000 */
[----:B------:R-:W-:Y:S01]  /*2500*/  IMAD.MOV.U32 R4, RZ, RZ, R16 ;  /* 0x000000ffff047224 */ /* 0x000fe200078e0010 */
[----:B------:R-:W-:Y:S01]  /*2510*/  MOV R0, 0x2540 ;  /* 0x0000254000007802 */ /* 0x000fe20000000f00 */
[----:B------:R-:W-:-:S07]  /*2520*/  IMAD.MOV.U32 R5, RZ, RZ, R17 ;  /* 0x000000ffff057224 */ /* 0x000fce00078e0011 */
[----:B----4-:R-:W-:Y:S05]  /*2530*/  CALL.REL.NOINC `($__internal_5_$__cuda_sm20_div_rn_f64_full) ;  /* 0x00000000006c7944 */ /* 0x010fea0003c00000 */
[----:B------:R-:W-:Y:S02]  /*2540*/  IMAD.MOV.U32 R2, RZ, RZ, R4 ;  /* 0x000000ffff027224 */ /* 0x000fe400078e0004 */
[----:B------:R-:W-:-:S07]  /*2550*/  IMAD.MOV.U32 R3, RZ, RZ, R5 ;  /* 0x000000ffff037224 */ /* 0x000fce00078e0005 */
.L_x_179:
[----:B------:R-:W0:Y:S01]  /*2560*/  MUFU.RCP64H R5, R17 ;  /* 0x0000001100057308 */ /* 0x000e220000001800 */
[----:B------:R-:W-:Y:S01]  /*2570*/  IMAD.MOV.U32 R4, RZ, RZ, 0x1 ;  /* 0x00000001ff047424 */ /* 0x000fe200078e00ff */
[----:B------:R-:W1:Y:S01]  /*2580*/  LDC.64 R8, c[0x0][0x388] ;  /* 0x0000e200ff087b82 */ /* 0x000e620000000a00 */
[----:B----4-:R-:W-:-:S04]  /*2590*/  FSETP.GEU.AND P1, PT, |R33|, 6.5827683646048100446e-37, PT ;  /* 0x036000002100780b */ /* 0x010fc80003f2e200 */
[----:B0-----:R-:W-:-:S08]  /*25a0*/  DFMA R6, R4, -R16, 1 ;  /* 0x3ff000000406742b */ /* 0x001fd00000000810 */
[----:B------:R-:W-:Y:S01]  /*25b0*/  DFMA R6, R6, R6, R6 ;  /* 0x000000060606722b */ /* 0x000fe20000000006 */
[----:B-1----:R0:W-:Y:S07]  /*25c0*/  STG.E.64 desc[UR12][R8.64+0x18], R2 ;  /* 0x0000180208007986 */ /* 0x0021ee000c101b0c */
        /* <DEDUP_REMOVED lines=8> */
[----:B0-----:R-:W-:Y:S05]  /*2650*/  @P0 BRA P1, `(.L_x_180) ;  /* 0x0000000000180947 */ /* 0x001fea0000800000 */
[----:B------:R-:W-:Y:S01]  /*2660*/  IMAD.MOV.U32 R36, RZ, RZ, R32 ;  /* 0x000000ffff247224 */ /* 0x000fe200078e0020 */
[----:B------:R-:W-:Y:S01]  /*2670*/  MOV R0, 0x26c0 ;  /* 0x000026c000007802 */ /* 0x000fe20000000f00 */
[----:B------:R-:W-:Y:S02]  /*2680*/  IMAD.MOV.U32 R37, RZ, RZ, R33 ;  /* 0x000000ffff257224 */ /* 0x000fe400078e0021 */
[----:B------:R-:W-:Y:S02]  /*2690*/  IMAD.MOV.U32 R4, RZ, RZ, R16 ;  /* 0x000000ffff047224 */ /* 0x000fe400078e0010 */
[----:B------:R-:W-:-:S07]  /*26a0*/  IMAD.MOV.U32 R5, RZ, RZ, R17 ;  /* 0x000000ffff057224 */ /* 0x000fce00078e0011 */
[----:B------:R-:W-:Y:S05]  /*26b0*/  CALL.REL.NOINC `($__internal_5_$__cuda_sm20_div_rn_f64_full) ;  /* 0x00000000000c7944 */ /* 0x000fea0003c00000 */
.L_x_180:
[----:B------:R-:W0:Y:S02]  /*26c0*/  LDC.64 R2, c[0x0][0x388] ;  /* 0x0000e200ff027b82 */ /* 0x000e240000000a00 */
[----:B0-----:R-:W-:Y:S01]  /*26d0*/  STG.E.64 desc[UR12][R2.64+0x20], R4 ;  /* 0x0000200402007986 */ /* 0x001fe2000c101b0c */
[----:B------:R-:W-:Y:S05]  /*26e0*/  EXIT ;  /* 0x000000000000794d */ /* 0x000fea0003800000 */
        .weak           $__internal_5_$__cuda_sm20_div_rn_f64_full
        .type           $__internal_5_$__cuda_sm20_div_rn_f64_full,@function
        .size           $__internal_5_$__cuda_sm20_div_rn_f64_full,(.L_x_192 - $__internal_5_$__cuda_sm20_div_rn_f64_full)
$__internal_5_$__cuda_sm20_div_rn_f64_full:
[C---:B------:R-:W-:Y:S01]  /*26f0*/  FSETP.GEU.AND P0, PT, |R5|.reuse, 1.469367938527859385e-39, PT ;  /* 0x001000000500780b */ /* 0x040fe20003f0e200 */
[----:B------:R-:W-:Y:S01]  /*2700*/  IMAD.MOV.U32 R6, RZ, RZ, 0x1 ;  /* 0x00000001ff067424 */ /* 0x000fe200078e00ff */
[C---:B------:R-:W-:Y:S01]  /*2710*/  LOP3.LUT R2, R5.reuse, 0x800fffff, RZ, 0xc0, !PT ;  /* 0x800fffff05027812 */ /* 0x040fe200078ec0ff */
[----:B------:R-:W-:Y:S01]  /*2720*/  IMAD.MOV.U32 R12, RZ, RZ, 0x1ca00000 ;  /* 0x1ca00000ff0c7424 */ /* 0x000fe200078e00ff */
[----:B------:R-:W-:Y:S02]  /*2730*/  LOP3.LUT R20, R5, 0x7ff00000, RZ, 0xc0, !PT ;  /* 0x7ff0000005147812 */ /* 0x000fe400078ec0ff */
[----:B------:R-:W-:Y:S01]  /*2740*/  LOP3.LUT R3, R2, 0x3ff00000, RZ, 0xfc, !PT ;  /* 0x3ff0000002037812 */ /* 0x000fe200078efcff */
[----:B------:R-:W-:-:S06]  /*2750*/  IMAD.MOV.U32 R2, RZ, RZ, R4 ;  /* 0x000000ffff027224 */ /* 0x000fcc00078e0004 */
[----:B------:R-:W-:-:S06]  /*2760*/  @!P0 DMUL R2, R4, 8.98846567431157953865e+307 ;  /* 0x7fe0000004028828 */ /* 0x000fcc0000000000 */
[----:B------:R-:W0:Y:S02]  /*2770*/  MUFU.RCP64H R7, R3 ;  /* 0x0000000300077308 */ /* 0x000e240000001800 */
[----:B0-----:R-:W-:-:S08]  /*2780*/  DFMA R8, R6, -R2, 1 ;  /* 0x3ff000000608742b */ /* 0x001fd00000000802 */
[----:B------:R-:W-:-:S08]  /*2790*/  DFMA R8, R8, R8, R8 ;  /* 0x000000080808722b */ /* 0x000fd00000000008 */
[----:B------:R-:W-:Y:S01]  /*27a0*/  DFMA R10, R6, R8, R6 ;  /* 0x00000008060a722b */ /* 0x000fe20000000006 */
[----:B------:R-:W-:Y:S02]  /*27b0*/  IMAD.MOV.U32 R9, RZ, RZ, R37 ;  /* 0x000000ffff097224 */ /* 0x000fe400078e0025 */
[----:B------:R-:W-:-:S03]  /*27c0*/  IMAD.MOV.U32 R8, RZ, RZ, R36 ;  /* 0x000000ffff087224 */ /* 0x000fc600078e0024 */
[----:B------:R-:W-:Y:S02]  /*27d0*/  LOP3.LUT R13, R9, 0x7ff00000, RZ, 0xc0, !PT ;  /* 0x7ff00000090d7812 */ /* 0x000fe400078ec0ff */
[----:B------:R-:W-:Y:S01]  /*27e0*/  DFMA R14, R10, -R2, 1 ;  /* 0x3ff000000a0e742b */ /* 0x000fe20000000802 */
[----:B------:R-:W-:Y:S01]  /*27f0*/  IMAD.MOV.U32 R6, RZ, RZ, R8 ;  /* 0x000000ffff067224 */ /* 0x000fe200078e0008 */
[----:B------:R-:W-:Y:S01]  /*2800*/  ISETP.GE.U32.AND P1, PT, R13, R20, PT ;  /* 0x000000140d00720c */ /* 0x000fe20003f26070 */
[----:B------:R-:W-:-:S03]  /*2810*/  IMAD.MOV.U32 R21, RZ, RZ, R13 ;  /* 0x000000ffff157224 */ /* 0x000fc600078e000d */
[----:B------:R-:W-:Y:S02]  /*2820*/  SEL R7, R12, 0x63400000, !P1 ;  /* 0x634000000c077807 */ /* 0x000fe40004800000 */
[----:B------:R-:W-:Y:S01]  /*2830*/  DFMA R10, R10, R14, R10 ;  /* 0x0000000e0a0a722b */ /* 0x000fe2000000000a */
[----:B------:R-:W-:Y:S02]  /*2840*/  FSETP.GEU.AND P1, PT, |R9|, 1.469367938527859385e-39, PT ;  /* 0x001000000900780b */ /* 0x000fe40003f2e200 */
[----:B------:R-:W-:-:S11]  /*2850*/  LOP3.LUT R7, R7, 0x800fffff, R9, 0xf8, !PT ;  /* 0x800fffff07077812 */ /* 0x000fd600078ef809 */
[----:B------:R-:W-:Y:S05]  /*2860*/  @P1 BRA `(.L_x_181) ;  /* 0x0000000000201947 */ /* 0x000fea0003800000 */
[----:B------:R-:W-:-:S04]  /*2870*/  LOP3.LUT R14, R5, 0x7ff00000, RZ, 0xc0, !PT ;  /* 0x7ff00000050e7812 */ /* 0x000fc800078ec0ff */
[----:B------:R-:W-:Y:S01]  /*2880*/  ISETP.GE.U32.AND P1, PT, R13, R14, PT ;  /* 0x0000000e0d00720c */ /* 0x000fe20003f26070 */
[----:B------:R-:W-:-:S03]  /*2890*/  IMAD.MOV.U32 R14, RZ, RZ, RZ ;  /* 0x000000ffff0e7224 */ /* 0x000fc600078e00ff */
[----:B------:R-:W-:-:S04]  /*28a0*/  SEL R15, R12, 0x63400000, !P1 ;  /* 0x634000000c0f7807 */ /* 0x000fc80004800000 */
[----:B------:R-:W-:-:S04]  /*28b0*/  LOP3.LUT R15, R15, 0x80000000, R9, 0xf8, !PT ;  /* 0x800000000f0f7812 */ /* 0x000fc800078ef809 */
[----:B------:R-:W-:-:S06]  /*28c0*/  LOP3.LUT R15, R15, 0x100000, RZ, 0xfc, !PT ;  /* 0x001000000f0f7812 */ /* 0x000fcc00078efcff */
[----:B------:R-:W-:-:S10]  /*28d0*/  DFMA R6, R6, 2, -R14 ;  /* 0x400000000606782b */ /* 0x000fd4000000080e */
[----:B------:R-:W-:-:S07]  /*28e0*/  LOP3.LUT R21, R7, 0x7ff00000, RZ, 0xc0, !PT ;  /* 0x7ff0000007157812 */ /* 0x000fce00078ec0ff */
.L_x_181:
[----:B------:R-:W-:Y:S01]  /*28f0*/  @!P0 LOP3.LUT R20, R3, 0x7ff00000, RZ, 0xc0, !PT ;  /* 0x7ff0000003148812 */ /* 0x000fe200078ec0ff */
[----:B------:R-:W-:Y:S01]  /*2900*/  VIADD R22, R21, 0xffffffff ;  /* 0xffffffff15167836 */ /* 0x000fe20000000000 */
[----:B------:R-:W-:-:S03]  /*2910*/  DMUL R14, R10, R6 ;  /* 0x000000060a0e7228 */ /* 0x000fc60000000000 */
[----:B------:R-:W-:Y:S01]  /*2920*/  VIADD R23, R20, 0xffffffff ;  /* 0xffffffff14177836 */ /* 0x000fe20000000000 */
[----:B------:R-:W-:-:S04]  /*2930*/  ISETP.GT.U32.AND P0, PT, R22, 0x7feffffe, PT ;  /* 0x7feffffe1600780c */ /* 0x000fc80003f04070 */
[----:B------:R-:W-:Y:S01]  /*2940*/  ISETP.GT.U32.OR P0, PT, R23, 0x7feffffe, P0 ;  /* 0x7feffffe1700780c */ /* 0x000fe20000704470 */
[----:B------:R-:W-:-:S08]  /*2950*/  DFMA R18, R14, -R2, R6 ;  /* 0x800000020e12722b */ /* 0x000fd00000000006 */
[----:B------:R-:W-:-:S04]  /*2960*/  DFMA R10, R10, R18, R14 ;  /* 0x000000120a0a722b */ /* 0x000fc8000000000e */
[----:B------:R-:W-:Y:S07]  /*2970*/  @P0 BRA `(.L_x_182) ;  /* 0x00000000006c0947 */ /* 0x000fee0003800000 */
        /* <DEDUP_REMOVED lines=11> */
[----:B------:R-:W-:Y:S01]  /*2a30*/  DFMA R2, R10, -R2, R6 ;  /* 0x800000020a02722b */ /* 0x000fe20000000006 */
[----:B------:R-:W-:-:S09]  /*2a40*/  IMAD.MOV.U32 R8, RZ, RZ, RZ ;  /* 0x000000ffff087224 */ /* 0x000fd200078e00ff */
[C---:B------:R-:W-:Y:S02]  /*2a50*/  FSETP.NEU.AND P0, PT, R3.reuse, RZ, PT ;  /* 0x000000ff0300720b */ /* 0x040fe40003f0d000 */
[----:B------:R-:W-:-:S04]  /*2a60*/  LOP3.LUT R5, R3, 0x80000000, R5, 0x48, !PT ;  /* 0x8000000003057812 */ /* 0x000fc800078e4805 */
[----:B------:R-:W-:-:S07]  /*2a70*/  LOP3.LUT R9, R5, R9, RZ, 0xfc, !PT ;  /* 0x0000000905097212 */ /* 0x000fce00078efcff */
[----:B------:R-:W-:Y:S05]  /*2a80*/  @!P0 BRA `(.L_x_183) ;  /* 0x00000000007c8947 */ /* 0x000fea0003800000 */
[----:B------:R-:W-:Y:S01]  /*2a90*/  IMAD.MOV R3, RZ, RZ, -R14 ;  /* 0x000000ffff037224 */ /* 0x000fe200078e0a0e */
[----:B------:R-:W-:Y:S01]  /*2aa0*/  DMUL.RP R8, R10, R8 ;  /* 0x000000080a087228 */ /* 0x000fe20000008000 */
[----:B------:R-:W-:-:S06]  /*2ab0*/  IMAD.MOV.U32 R2, RZ, RZ, RZ ;  /* 0x000000ffff027224 */ /* 0x000fcc00078e00ff */
[----:B------:R-:W-:-:S03]  /*2ac0*/  DFMA R2, R12, -R2, R10 ;  /* 0x800000020c02722b */ /* 0x000fc6000000000a */
[----:B------:R-:W-:-:S03]  /*2ad0*/  LOP3.LUT R5, R9, R5, RZ, 0x3c, !PT ;  /* 0x0000000509057212 */ /* 0x000fc600078e3cff */
[----:B------:R-:W-:-:S04]  /*2ae0*/  IADD3 R2, PT, PT, -R14, -0x43300000, RZ ;  /* 0xbcd000000e027810 */ /* 0x000fc80007ffe1ff */
[----:B------:R-:W-:-:S04]  /*2af0*/  FSETP.NEU.AND P0, PT, |R3|, R2, PT ;  /* 0x000000020300720b */ /* 0x000fc80003f0d200 */
[----:B------:R-:W-:Y:S02]  /*2b00*/  FSEL R12, R8, R12, !P0 ;  /* 0x0000000c080c7208 */ /* 0x000fe40004000000 */
[----:B------:R-:W-:Y:S01]  /*2b10*/  FSEL R13, R5, R13, !P0 ;  /* 0x0000000d050d7208 */ /* 0x000fe20004000000 */
[----:B------:R-:W-:Y:S06]  /*2b20*/  BRA `(.L_x_183) ;  /* 0x0000000000547947 */ /* 0x000fec0003800000 */
.L_x_182:
        /* <DEDUP_REMOVED lines=16> */
.L_x_185:
[----:B------:R-:W-:Y:S01]  /*2c30*/  LOP3.LUT R13, R5, 0x80000, RZ, 0xfc, !PT ;  /* 0x00080000050d7812 */ /* 0x000fe200078efcff */
[----:B------:R-:W-:Y:S01]  /*2c40*/  IMAD.MOV.U32 R12, RZ, RZ, R4 ;  /* 0x000000ffff0c7224 */ /* 0x000fe200078e0004 */
[----:B------:R-:W-:Y:S06]  /*2c50*/  BRA `(.L_x_183) ;  /* 0x0000000000087947 */ /* 0x000fec0003800000 */
.L_x_184:
[----:B------:R-:W-:Y:S01]  /*2c60*/  LOP3.LUT R13, R9, 0x80000, RZ, 0xfc, !PT ;  /* 0x00080000090d7812 */ /* 0x000fe200078efcff */
[----:B------:R-:W-:-:S07]  /*2c70*/  IMAD.MOV.U32 R12, RZ, RZ, R8 ;  /* 0x000000ffff0c7224 */ /* 0x000fce00078e0008 */
.L_x_183:
[----:B------:R-:W-:Y:S02]  /*2c80*/  IMAD.MOV.U32 R2, RZ, RZ, R0 ;  /* 0x000000ffff027224 */ /* 0x000fe400078e0000 */
[----:B------:R-:W-:Y:S02]  /*2c90*/  IMAD.MOV.U32 R3, RZ, RZ, 0x0 ;  /* 0x00000000ff037424 */ /* 0x000fe400078e00ff */
[----:B------:R-:W-:Y:S02]  /*2ca0*/  IMAD.MOV.U32 R4, RZ, RZ, R12 ;  /* 0x000000ffff047224 */ /* 0x000fe400078e000c */
[----:B------:R-:W-:Y:S01]  /*2cb0*/  IMAD.MOV.U32 R5, RZ, RZ, R13 ;  /* 0x000000ffff057224 */ /* 0x000fe200078e000d */
[----:B------:R-:W-:Y:S06]  /*2cc0*/  RET.REL.NODEC R2 `(_Z20ParallelComputeStatsP10PopulationPd) ;  /* 0xffffffd002cc7950 */ /* 0x000fec0003c3ffff */
.L_x_186:
        /* <DEDUP_REMOVED lines=11> */
.L_x_192:


//--------------------- .nv.shared._Z15MinMaxDoubleValiPdS_S_ --------------------------
	.section	.nv.shared._Z15MinMaxDoubleValiPdS_S_,"aw",@nobits
	.sectionflags	@""
	.align	8
.nv.shared._Z15MinMaxDoubleValiPdS_S_:
	.zero		17408


//--------------------- .nv.shared.reserved.0     --------------------------
	.section	.nv.shared.reserved.0,"aw",@nobits
	.weak		__nv_reservedSMEM_offset_0_alias
	.size		__nv_reservedSMEM_offset_0_alias, 0, 64
	.other		__nv_reservedSMEM_offset_0_alias,@"STO_CUDA_RESERVED_SHARED STV_DEFAULT"
__nv_reservedSMEM_offset_0_alias:
	.zero		0
	.zero		64


//--------------------- .nv.shared._Z12MinMaxIntValiPiS_S_ --------------------------
	.section	.nv.shared._Z12MinMaxIntValiPiS_S_,"aw",@nobits
	.sectionflags	@""
	.align	4
.nv.shared._Z12MinMaxIntValiPiS_S_:
	.zero		9216


//--------------------- .nv.shared._Z20ParallelComputeStatsP10PopulationPd --------------------------
	.section	.nv.shared._Z20ParallelComputeStatsP10PopulationPd,"aw",@nobits
	.sectionflags	@""
	.align	8
.nv.shared._Z20ParallelComputeStatsP10PopulationPd:
	.zero		41984


//--------------------- .nv.constant0._Z15MinMaxDoubleValiPdS_S_ --------------------------
	.section	.nv.constant0._Z15MinMaxDoubleValiPdS_S_,"a",@progbits
	.sectionflags	@""
	.align	4
.nv.constant0._Z15MinMaxDoubleValiPdS_S_:
	.zero		928


//--------------------- .nv.constant0._Z12MinMaxIntValiPiS_S_ --------------------------
	.section	.nv.constant0._Z12MinMaxIntValiPiS_S_,"a",@progbits
	.sectionflags	@""
	.align	4
.nv.constant0._Z12MinMaxIntValiPiS_S_:
	.zero		928


//--------------------- .nv.constant0._Z22InitializeEmptyGridIntiiPi --------------------------
	.section	.nv.constant0._Z22InitializeEmptyGridIntiiPi,"a",@progbits
	.sectionflags	@""
	.align	4
.nv.constant0._Z22InitializeEmptyGridIntiiPi:
	.zero		912


//--------------------- .nv.constant0._Z22SystemInstantEvolutionP10PopulationPdS1_ --------------------------
	.section	.nv.constant0._Z22SystemInstantEvolutionP10PopulationPdS1_,"a",@progbits
	.sectionflags	@""
	.align	4
.nv.constant0._Z22SystemInstantEvolutionP10PopulationPdS1_:
	.zero		920


//--------------------- .nv.constant0._Z15GeneratingFieldP7i2dGridiPi --------------------------
	.section	.nv.constant0._Z15GeneratingFieldP7i2dGridiPi,"a",@progbits
	.sectionflags	@""
	.align	4
.nv.constant0._Z15GeneratingFieldP7i2dGridiPi:
	.zero		920


//--------------------- .nv.constant0._Z15ComptPopulationP10PopulationPdS1_d --------------------------
	.section	.nv.constant0._Z15ComptPopulationP10PopulationPdS1_d,"a",@progbits
	.sectionflags	@""
	.align	4
.nv.constant0._Z15ComptPopulationP10PopulationPdS1_d:
	.zero		928


//--------------------- .nv.constant0._Z20ParallelComputeStatsP10PopulationPd --------------------------
	.section	.nv.constant0._Z20ParallelComputeStatsP10PopulationPd,"a",@progbits
	.sectionflags	@""
	.align	4
.nv.constant0._Z20ParallelComputeStatsP10PopulationPd:
	.zero		912


//--------------------- SYMBOLS --------------------------

	.type		.nv.reservedSmem.offset0,@object
	.size		.nv.reservedSmem.offset0,0x4
	.type		.nv.reservedSmem.cap,@object
	.size		.nv.reservedSmem.cap,0x4
